// auto-generated by cutlass_sweep.gemm — config: {"arch": "sm_100", "cluster_m": 1, "cluster_n": 1, "dtype": "nvfp4", "dtype_b": "nvfp4", "layout": "nt", "stages": 0, "tile_k": 64, "tile_m": 128, "tile_n": 64}
#include "cutlass/cutlass.h"
#include "cutlass/gemm/collective/collective_builder.hpp"
#include "cutlass/gemm/device/gemm_universal_adapter.h"
#include "cutlass/gemm/kernel/gemm_universal.hpp"
#include "cutlass/epilogue/collective/collective_builder.hpp"

using ElemA = cutlass::nv_float4_t<cutlass::float_e2m1_t>;
using ElemB = cutlass::nv_float4_t<cutlass::float_e2m1_t>;
using ElemCD = cutlass::bfloat16_t;
using Acc  = float;
using TileShape    = cute::Shape<cute::_128, cute::_64, cute::_64>;
using ClusterShape = cute::Shape<cute::_1, cute::_1, cute::_1>;

using CollectiveEpilogue = typename cutlass::epilogue::collective::CollectiveBuilder<
    cutlass::arch::Sm100, cutlass::arch::OpClassTensorOp,
    TileShape, ClusterShape,
    cutlass::epilogue::collective::EpilogueTileAuto,
    Acc, Acc,
    ElemCD, cutlass::layout::RowMajor, 128 / cutlass::sizeof_bits<ElemCD>::value,
    ElemCD, cutlass::layout::RowMajor, 128 / cutlass::sizeof_bits<ElemCD>::value,
    cutlass::epilogue::collective::EpilogueScheduleAuto
  >::CollectiveOp;

using CollectiveMainloop = typename cutlass::gemm::collective::CollectiveBuilder<
    cutlass::arch::Sm100, cutlass::arch::OpClassBlockScaledTensorOp,
    ElemA, cutlass::layout::RowMajor, 32,
    ElemB, cutlass::layout::ColumnMajor, 32,
    Acc,
    TileShape, ClusterShape,
    cutlass::gemm::collective::StageCountAutoCarveout<static_cast<int>(sizeof(typename CollectiveEpilogue::SharedStorage))>,
    cutlass::gemm::collective::KernelScheduleAuto
  >::CollectiveOp;

using GemmKernel = cutlass::gemm::kernel::GemmUniversal<
    cute::Shape<int,int,int,int>,
    CollectiveMainloop,
    CollectiveEpilogue
>;
using Gemm = cutlass::gemm::device::GemmUniversalAdapter<GemmKernel>;

// Force the device kernel symbol into the cubin without needing a host main.
auto* _anchor = &cutlass::device_kernel<GemmKernel>;


// ===== COMPILED SASS (sm_100a) =====

	.target	sm_100a

	.elftype	@"ET_EXEC"


//--------------------- .note.nv.tkinfo           --------------------------
	.section	.note.nv.tkinfo,"",@"SHT_NOTE"
	.sectionflags	@"SHF_NOTE_NV_TKINFO"
	.tkinfo
        /*0018*/ 	.word	0x00000002
        /*0030*/ 	.string	""
        /*0030*/ 	.string	"ptxas"
        /*0030*/ 	.string	"Cuda compilation tools, release 13.0, V13.0.88"
        /*0030*/ 	.string	"Build cuda_13.0.r13.0/compiler.36424714_0"
        /*0030*/ 	.string	"-arch sm_100a -m 64 "



//--------------------- .note.nv.cuinfo           --------------------------
	.section	.note.nv.cuinfo,"",@"SHT_NOTE"
	.sectionflags	@"SHF_NOTE_NV_CUINFO"
        /*0018*/ 	.short	0x0002
        /*001a*/ 	.short	0x0064
        /*001c*/ 	.short	0x0082
	.zero		2


//--------------------- .nv.info                  --------------------------
	.section	.nv.info,"",@"SHT_CUDA_INFO"
	.align	4


	//----- nvinfo : EIATTR_REGCOUNT
	.align		4
        /*0000*/ 	.byte	0x04, 0x2f
        /*0002*/ 	.short	(.L_19 - .L_18)
	.align		4
.L_18:
        /*0004*/ 	.word	index@(_ZN7cutlass13device_kernelINS_4gemm6kernel13GemmUniversalIN4cute5tupleIJiiiiEEENS1_10collective13CollectiveMmaINS1_46MainloopSm100TmaUmmaWarpSpecializedBlockScaledILi28ELi2ELi2ENS5_IJNS4_1CILi1EEESB_SB_EEEEENS5_IJNSA_ILi128EEENSA_ILi64EEESF_EEENS5_IJNS_12float_e2m1_tENS_13float_ue4m3_tEEEENS5_IJNS5_IJlSB_lEEENS4_6LayoutINS5_IJNS5_IJNS5_IJNSA_ILi32EEENSA_ILi4EEEEEEiEEENS5_IJNS5_IJNSA_ILi16EEESN_EEEiEEENS5_IJSB_iEEEEEENS5_IJSS_NS5_IJNS5_IJNSA_ILi0EEESB_EEENSA_ILi512EEEEEENS5_IJSV_iEEEEEEEEEEESJ_S12_NS4_8TiledMMAINS4_8MMA_AtomIJNS4_17SM100_MMA_MXF4_SSISH_SH_fSI_Li128ELi64ELi16ELNS4_4UMMA5MajorE0ELS17_0ELNS16_7ScaleInE0ELS18_0EEEEEENSL_ISC_NS5_IJSV_SV_SV_EEEEENS5_IJNS4_10UnderscoreES1D_S1D_EEEEENS5_IJNS4_13SM90_TMA_LOADES1G_EEENS5_IJNS4_14ComposedLayoutINS4_7SwizzleILi1ELi4ELi3EEENS4_18smem_ptr_flag_bitsILi4EEENSL_INS5_IJNSA_ILi8EEESF_EEENS5_IJSF_SB_EEEEEEENSL_INS5_IJNS5_IJNS5_IJSO_SB_EEESR_EEESB_NS5_IJSB_SB_EEEEEENS5_IJNS5_IJNS5_IJSR_SX_EEESW_EEESV_NS5_IJSN_SX_EEEEEEEEEEEvNS4_8identityES1H_S21_vS22_EENS_8epilogue10collective18CollectiveEpilogueINS24_23Sm100TmaWarpSpecializedILi3ELi2ELi32ELb1ELb0EEEJSG_NS5_IJNSL_ISE_SB_EENSL_ISM_SB_EEEEENS_10bfloat16_tESK_S2C_SK_NS24_6fusion15FusionCallbacksIS28_NS2D_17LinearCombinationIS2C_fS2C_fLNS_15FloatRoundStyleE2EEESG_S2B_JEEENS4_5SM1004TMEM4LOAD26SM100_TMEM_LOAD_32dp32b32xES1G_NS1I_INS1J_ILi2ELi4ELi3EEENS1L_ILi16EEENSL_INS5_IJS1N_SM_EEENS5_IJSM_SB_EEEEEEENS4_39AutoVectorizingCopyWithAssumedAlignmentILi128EEENS4_14SM90_TMA_STOREES2S_S2U_S2U_EEEvvEEEEvNT_6ParamsE)
        /*0008*/ 	.word	0x0000006f


	//----- nvinfo : EIATTR_FRAME_SIZE
	.align		4
.L_19:
        /*000c*/ 	.byte	0x04, 0x11
        /*000e*/ 	.short	(.L_21 - .L_20)
	.align		4
.L_20:
        /*0010*/ 	.word	index@($__internal_2_$__cuda_sm10x_tcgen05_guardrail_trap_unallocated_columns_being_dealloced)
        /*0014*/ 	.word	0x00000000


	//----- nvinfo : EIATTR_FRAME_SIZE
	.align		4
.L_21:
        /*0018*/ 	.byte	0x04, 0x11
        /*001a*/ 	.short	(.L_23 - .L_22)
	.align		4
.L_22:
        /*001c*/ 	.word	index@($__internal_1_$__cuda_sm10x_tcgen05_guardrail_trap_phase_invalid_during_alloc)
        /*0020*/ 	.word	0x00000000


	//----- nvinfo : EIATTR_FRAME_SIZE
	.align		4
.L_23:
        /*0024*/ 	.byte	0x04, 0x11
        /*0026*/ 	.short	(.L_25 - .L_24)
	.align		4
.L_24:
        /*0028*/ 	.word	index@($__internal_0_$__cuda_sm10x_tcgen05_guardrail_trap_col_being_dealloced_not_returned_by_alloc)
        /*002c*/ 	.word	0x00000000


	//----- nvinfo : EIATTR_FRAME_SIZE
	.align		4
.L_25:
        /*0030*/ 	.byte	0x04, 0x11
        /*0032*/ 	.short	(.L_27 - .L_26)
	.align		4
.L_26:
        /*0034*/ 	.word	index@(_ZN7cutlass13device_kernelINS_4gemm6kernel13GemmUniversalIN4cute5tupleIJiiiiEEENS1_10collective13CollectiveMmaINS1_46MainloopSm100TmaUmmaWarpSpecializedBlockScaledILi28ELi2ELi2ENS5_IJNS4_1CILi1EEESB_SB_EEEEENS5_IJNSA_ILi128EEENSA_ILi64EEESF_EEENS5_IJNS_12float_e2m1_tENS_13float_ue4m3_tEEEENS5_IJNS5_IJlSB_lEEENS4_6LayoutINS5_IJNS5_IJNS5_IJNSA_ILi32EEENSA_ILi4EEEEEEiEEENS5_IJNS5_IJNSA_ILi16EEESN_EEEiEEENS5_IJSB_iEEEEEENS5_IJSS_NS5_IJNS5_IJNSA_ILi0EEESB_EEENSA_ILi512EEEEEENS5_IJSV_iEEEEEEEEEEESJ_S12_NS4_8TiledMMAINS4_8MMA_AtomIJNS4_17SM100_MMA_MXF4_SSISH_SH_fSI_Li128ELi64ELi16ELNS4_4UMMA5MajorE0ELS17_0ELNS16_7ScaleInE0ELS18_0EEEEEENSL_ISC_NS5_IJSV_SV_SV_EEEEENS5_IJNS4_10UnderscoreES1D_S1D_EEEEENS5_IJNS4_13SM90_TMA_LOADES1G_EEENS5_IJNS4_14ComposedLayoutINS4_7SwizzleILi1ELi4ELi3EEENS4_18smem_ptr_flag_bitsILi4EEENSL_INS5_IJNSA_ILi8EEESF_EEENS5_IJSF_SB_EEEEEEENSL_INS5_IJNS5_IJNS5_IJSO_SB_EEESR_EEESB_NS5_IJSB_SB_EEEEEENS5_IJNS5_IJNS5_IJSR_SX_EEESW_EEESV_NS5_IJSN_SX_EEEEEEEEEEEvNS4_8identityES1H_S21_vS22_EENS_8epilogue10collective18CollectiveEpilogueINS24_23Sm100TmaWarpSpecializedILi3ELi2ELi32ELb1ELb0EEEJSG_NS5_IJNSL_ISE_SB_EENSL_ISM_SB_EEEEENS_10bfloat16_tESK_S2C_SK_NS24_6fusion15FusionCallbacksIS28_NS2D_17LinearCombinationIS2C_fS2C_fLNS_15FloatRoundStyleE2EEESG_S2B_JEEENS4_5SM1004TMEM4LOAD26SM100_TMEM_LOAD_32dp32b32xES1G_NS1I_INS1J_ILi2ELi4ELi3EEENS1L_ILi16EEENSL_INS5_IJS1N_SM_EEENS5_IJSM_SB_EEEEEEENS4_39AutoVectorizingCopyWithAssumedAlignmentILi128EEENS4_14SM90_TMA_STOREES2S_S2U_S2U_EEEvvEEEEvNT_6ParamsE)
        /*0038*/ 	.word	0x00000000


	//----- nvinfo : EIATTR_MIN_STACK_SIZE
	.align		4
.L_27:
        /*003c*/ 	.byte	0x04, 0x12
        /*003e*/ 	.short	(.L_29 - .L_28)
	.align		4
.L_28:
        /*0040*/ 	.word	index@(_ZN7cutlass13device_kernelINS_4gemm6kernel13GemmUniversalIN4cute5tupleIJiiiiEEENS1_10collective13CollectiveMmaINS1_46MainloopSm100TmaUmmaWarpSpecializedBlockScaledILi28ELi2ELi2ENS5_IJNS4_1CILi1EEESB_SB_EEEEENS5_IJNSA_ILi128EEENSA_ILi64EEESF_EEENS5_IJNS_12float_e2m1_tENS_13float_ue4m3_tEEEENS5_IJNS5_IJlSB_lEEENS4_6LayoutINS5_IJNS5_IJNS5_IJNSA_ILi32EEENSA_ILi4EEEEEEiEEENS5_IJNS5_IJNSA_ILi16EEESN_EEEiEEENS5_IJSB_iEEEEEENS5_IJSS_NS5_IJNS5_IJNSA_ILi0EEESB_EEENSA_ILi512EEEEEENS5_IJSV_iEEEEEEEEEEESJ_S12_NS4_8TiledMMAINS4_8MMA_AtomIJNS4_17SM100_MMA_MXF4_SSISH_SH_fSI_Li128ELi64ELi16ELNS4_4UMMA5MajorE0ELS17_0ELNS16_7ScaleInE0ELS18_0EEEEEENSL_ISC_NS5_IJSV_SV_SV_EEEEENS5_IJNS4_10UnderscoreES1D_S1D_EEEEENS5_IJNS4_13SM90_TMA_LOADES1G_EEENS5_IJNS4_14ComposedLayoutINS4_7SwizzleILi1ELi4ELi3EEENS4_18smem_ptr_flag_bitsILi4EEENSL_INS5_IJNSA_ILi8EEESF_EEENS5_IJSF_SB_EEEEEEENSL_INS5_IJNS5_IJNS5_IJSO_SB_EEESR_EEESB_NS5_IJSB_SB_EEEEEENS5_IJNS5_IJNS5_IJSR_SX_EEESW_EEESV_NS5_IJSN_SX_EEEEEEEEEEEvNS4_8identityES1H_S21_vS22_EENS_8epilogue10collective18CollectiveEpilogueINS24_23Sm100TmaWarpSpecializedILi3ELi2ELi32ELb1ELb0EEEJSG_NS5_IJNSL_ISE_SB_EENSL_ISM_SB_EEEEENS_10bfloat16_tESK_S2C_SK_NS24_6fusion15FusionCallbacksIS28_NS2D_17LinearCombinationIS2C_fS2C_fLNS_15FloatRoundStyleE2EEESG_S2B_JEEENS4_5SM1004TMEM4LOAD26SM100_TMEM_LOAD_32dp32b32xES1G_NS1I_INS1J_ILi2ELi4ELi3EEENS1L_ILi16EEENSL_INS5_IJS1N_SM_EEENS5_IJSM_SB_EEEEEEENS4_39AutoVectorizingCopyWithAssumedAlignmentILi128EEENS4_14SM90_TMA_STOREES2S_S2U_S2U_EEEvvEEEEvNT_6ParamsE)
        /*0044*/ 	.word	0x00000000
.L_29:


//--------------------- .nv.compat                --------------------------
	.section	.nv.compat,"",@"SHT_CUDA_COMPAT_INFO"
	.align	4
        /*0000*/ 	.byte	0x02, 0x09, 0x01, 0x00, 0x02, 0x02, 0x02, 0x00, 0x02, 0x05, 0x05, 0x00, 0x03, 0x07, 0x01, 0x01
        /*0010*/ 	.byte	0x02, 0x03, 0x01, 0x00, 0x02, 0x06, 0x01, 0x00, 0x04, 0x0b, 0x08, 0x00, 0x09, 0x00, 0x00, 0x00
        /*0020*/ 	.byte	0x00, 0x00, 0x00, 0x00


//--------------------- .nv.info._ZN7cutlass13device_kernelINS_4gemm6kernel13GemmUniversalIN4cute5tupleIJiiiiEEENS1_10collective13CollectiveMmaINS1_46MainloopSm100TmaUmmaWarpSpecializedBlockScaledILi28ELi2ELi2ENS5_IJNS4_1CILi1EEESB_SB_EEEEENS5_IJNSA_ILi128EEENSA_ILi64EEESF_EEENS5_IJNS_12float_e2m1_tENS_13float_ue4m3_tEEEENS5_IJNS5_IJlSB_lEEENS4_6LayoutINS5_IJNS5_IJNS5_IJNSA_ILi32EEENSA_ILi4EEEEEEiEEENS5_IJNS5_IJNSA_ILi16EEESN_EEEiEEENS5_IJSB_iEEEEEENS5_IJSS_NS5_IJNS5_IJNSA_ILi0EEESB_EEENSA_ILi512EEEEEENS5_IJSV_iEEEEEEEEEEESJ_S12_NS4_8TiledMMAINS4_8MMA_AtomIJNS4_17SM100_MMA_MXF4_SSISH_SH_fSI_Li128ELi64ELi16ELNS4_4UMMA5MajorE0ELS17_0ELNS16_7ScaleInE0ELS18_0EEEEEENSL_ISC_NS5_IJSV_SV_SV_EEEEENS5_IJNS4_10UnderscoreES1D_S1D_EEEEENS5_IJNS4_13SM90_TMA_LOADES1G_EEENS5_IJNS4_14ComposedLayoutINS4_7SwizzleILi1ELi4ELi3EEENS4_18smem_ptr_flag_bitsILi4EEENSL_INS5_IJNSA_ILi8EEESF_EEENS5_IJSF_SB_EEEEEEENSL_INS5_IJNS5_IJNS5_IJSO_SB_EEESR_EEESB_NS5_IJSB_SB_EEEEEENS5_IJNS5_IJNS5_IJSR_SX_EEESW_EEESV_NS5_IJSN_SX_EEEEEEEEEEEvNS4_8identityES1H_S21_vS22_EENS_8epilogue10collective18CollectiveEpilogueINS24_23Sm100TmaWarpSpecializedILi3ELi2ELi32ELb1ELb0EEEJSG_NS5_IJNSL_ISE_SB_EENSL_ISM_SB_EEEEENS_10bfloat16_tESK_S2C_SK_NS24_6fusion15FusionCallbacksIS28_NS2D_17LinearCombinationIS2C_fS2C_fLNS_15FloatRoundStyleE2EEESG_S2B_JEEENS4_5SM1004TMEM4LOAD26SM100_TMEM_LOAD_32dp32b32xES1G_NS1I_INS1J_ILi2ELi4ELi3EEENS1L_ILi16EEENSL_INS5_IJS1N_SM_EEENS5_IJSM_SB_EEEEEEENS4_39AutoVectorizingCopyWithAssumedAlignmentILi128EEENS4_14SM90_TMA_STOREES2S_S2U_S2U_EEEvvEEEEvNT_6ParamsE --------------------------
	.section	.nv.info._ZN7cutlass13device_kernelINS_4gemm6kernel13GemmUniversalIN4cute5tupleIJiiiiEEENS1_10collective13CollectiveMmaINS1_46MainloopSm100TmaUmmaWarpSpecializedBlockScaledILi28ELi2ELi2ENS5_IJNS4_1CILi1EEESB_SB_EEEEENS5_IJNSA_ILi128EEENSA_ILi64EEESF_EEENS5_IJNS_12float_e2m1_tENS_13float_ue4m3_tEEEENS5_IJNS5_IJlSB_lEEENS4_6LayoutINS5_IJNS5_IJNS5_IJNSA_ILi32EEENSA_ILi4EEEEEEiEEENS5_IJNS5_IJNSA_ILi16EEESN_EEEiEEENS5_IJSB_iEEEEEENS5_IJSS_NS5_IJNS5_IJNSA_ILi0EEESB_EEENSA_ILi512EEEEEENS5_IJSV_iEEEEEEEEEEESJ_S12_NS4_8TiledMMAINS4_8MMA_AtomIJNS4_17SM100_MMA_MXF4_SSISH_SH_fSI_Li128ELi64ELi16ELNS4_4UMMA5MajorE0ELS17_0ELNS16_7ScaleInE0ELS18_0EEEEEENSL_ISC_NS5_IJSV_SV_SV_EEEEENS5_IJNS4_10UnderscoreES1D_S1D_EEEEENS5_IJNS4_13SM90_TMA_LOADES1G_EEENS5_IJNS4_14ComposedLayoutINS4_7SwizzleILi1ELi4ELi3EEENS4_18smem_ptr_flag_bitsILi4EEENSL_INS5_IJNSA_ILi8EEESF_EEENS5_IJSF_SB_EEEEEEENSL_INS5_IJNS5_IJNS5_IJSO_SB_EEESR_EEESB_NS5_IJSB_SB_EEEEEENS5_IJNS5_IJNS5_IJSR_SX_EEESW_EEESV_NS5_IJSN_SX_EEEEEEEEEEEvNS4_8identityES1H_S21_vS22_EENS_8epilogue10collective18CollectiveEpilogueINS24_23Sm100TmaWarpSpecializedILi3ELi2ELi32ELb1ELb0EEEJSG_NS5_IJNSL_ISE_SB_EENSL_ISM_SB_EEEEENS_10bfloat16_tESK_S2C_SK_NS24_6fusion15FusionCallbacksIS28_NS2D_17LinearCombinationIS2C_fS2C_fLNS_15FloatRoundStyleE2EEESG_S2B_JEEENS4_5SM1004TMEM4LOAD26SM100_TMEM_LOAD_32dp32b32xES1G_NS1I_INS1J_ILi2ELi4ELi3EEENS1L_ILi16EEENSL_INS5_IJS1N_SM_EEENS5_IJSM_SB_EEEEEEENS4_39AutoVectorizingCopyWithAssumedAlignmentILi128EEENS4_14SM90_TMA_STOREES2S_S2U_S2U_EEEvvEEEEvNT_6ParamsE,"",@"SHT_CUDA_INFO"
	.sectionflags	@""
	.align	4


	//----- nvinfo : EIATTR_CUDA_API_VERSION
	.align		4
        /*0000*/ 	.byte	0x04, 0x37
        /*0002*/ 	.short	(.L_31 - .L_30)
.L_30:
        /*0004*/ 	.word	0x00000082


	//----- nvinfo : EIATTR_KPARAM_INFO
	.align		4
.L_31:
        /*0008*/ 	.byte	0x04, 0x17
        /*000a*/ 	.short	(.L_33 - .L_32)
.L_32:
        /*000c*/ 	.word	0x00000000
        /*0010*/ 	.short	0x0000
        /*0012*/ 	.short	0x0000
        /*0014*/ 	.byte	0x00, 0xf0, 0x01, 0x30


	//----- nvinfo : EIATTR_AT_ENTRY_FRAGMENTS
	.align		4
.L_33:
        /*0018*/ 	.byte	0x04, 0x4f
        /*001a*/ 	.short	(.L_35 - .L_34)


	//   ....[0]....
.L_34:
        /*001c*/ 	.word	0x00000006


	//----- nvinfo : EIATTR_RESERVED_SMEM_USED
	.align		4
.L_35:
        /*0020*/ 	.byte	0x01, 0x41
	.zero		2


	//----- nvinfo : EIATTR_SPARSE_MMA_MASK
	.align		4
        /*0024*/ 	.byte	0x03, 0x50
        /*0026*/ 	.short	0x0000


	//----- nvinfo : EIATTR_TCGEN05_1CTA_USED
	.align		4
        /*0028*/ 	.byte	0x01, 0x51
	.zero		2


	//----- nvinfo : EIATTR_MAXREG_COUNT
	.align		4
        /*002c*/ 	.byte	0x03, 0x1b
        /*002e*/ 	.short	0x00ff


	//----- nvinfo : EIATTR_NUM_BARRIERS
	.align		4
        /*0030*/ 	.byte	0x02, 0x4c
        /*0032*/ 	.byte	0x07
	.zero		1


	//----- nvinfo : EIATTR_EXTERNS
	.align		4
        /*0034*/ 	.byte	0x04, 0x0f
        /*0036*/ 	.short	(.L_37 - .L_36)


	//   ....[0]....
	.align		4
.L_36:
        /*0038*/ 	.word	index@(__assertfail)


	//----- nvinfo : EIATTR_MERCURY_ISA_VERSION
	.align		4
.L_37:
        /*003c*/ 	.byte	0x03, 0x5f
        /*003e*/ 	.short	0x0101


	//----- nvinfo : EIATTR_INT_WARP_WIDE_INSTR_OFFSETS
	.align		4
        /*0040*/ 	.byte	0x04, 0x31
        /*0042*/ 	.short	(.L_39 - .L_38)


	//   ....[0]....
.L_38:
        /*0044*/ 	.word	0x000023f0


	//   ....[1]....
        /*0048*/ 	.word	0x00004f90


	//   ....[2]....
        /*004c*/ 	.word	0x00004fc0


	//   ....[3]....
        /*0050*/ 	.word	0x00005010


	//   ....[4]....
        /*0054*/ 	.word	0x000058e0


	//   ....[5]....
        /*0058*/ 	.word	0x00005950


	//   ....[6]....
        /*005c*/ 	.word	0x00005bd0


	//   ....[7]....
        /*0060*/ 	.word	0x00005d20


	//----- nvinfo : EIATTR_COOP_GROUP_MASK_REGIDS
	.align		4
.L_39:
        /*0064*/ 	.byte	0x04, 0x29
        /*0066*/ 	.short	(.L_41 - .L_40)


	//   ....[0]....
.L_40:
        /*0068*/ 	.word	0xffffffff


	//   ....[1]....
        /*006c*/ 	.word	0xffffffff


	//   ....[2]....
        /*0070*/ 	.word	0xffffffff


	//   ....[3]....
        /*0074*/ 	.word	0xffffffff


	//   ....[4]....
        /*0078*/ 	.word	0xffffffff


	//   ....[5]....
        /*007c*/ 	.word	0xffffffff


	//   ....[6]....
        /*0080*/ 	.word	0xffffffff


	//   ....[7]....
        /*0084*/ 	.word	0xffffffff


	//   ....[8]....
        /*0088*/ 	.word	0xffffffff


	//   ....[9]....
        /*008c*/ 	.word	0xffffffff


	//   ....[10]....
        /*0090*/ 	.word	0xffffffff


	//   ....[11]....
        /*0094*/ 	.word	0xffffffff


	//   ....[12]....
        /*0098*/ 	.word	0xffffffff


	//----- nvinfo : EIATTR_COOP_GROUP_INSTR_OFFSETS
	.align		4
.L_41:
        /*009c*/ 	.byte	0x04, 0x28
        /*009e*/ 	.short	(.L_43 - .L_42)


	//   ....[0]....
.L_42:
        /*00a0*/ 	.word	0x00000090


	//   ....[1]....
        /*00a4*/ 	.word	0x00000530


	//   ....[2]....
        /*00a8*/ 	.word	0x000009d0


	//   ....[3]....
        /*00ac*/ 	.word	0x00000b50


	//   ....[4]....
        /*00b0*/ 	.word	0x00000c50


	//   ....[5]....
        /*00b4*/ 	.word	0x00000dc0


	//   ....[6]....
        /*00b8*/ 	.word	0x00000f20


	//   ....[7]....
        /*00bc*/ 	.word	0x000022d0


	//   ....[8]....
        /*00c0*/ 	.word	0x00003e40


	//   ....[9]....
        /*00c4*/ 	.word	0x00004050


	//   ....[10]....
        /*00c8*/ 	.word	0x00004080


	//   ....[11]....
        /*00cc*/ 	.word	0x00004e80


	//   ....[12]....
        /*00d0*/ 	.word	0x000050b0


	//----- nvinfo : EIATTR_VRC_CTA_INIT_COUNT
	.align		4
.L_43:
        /*00d4*/ 	.byte	0x02, 0x4a
        /*00d6*/ 	.byte	0x80
	.zero		1


	//----- nvinfo : EIATTR_SYSCALL_OFFSETS
	.align		4
        /*00d8*/ 	.byte	0x04, 0x46
        /*00da*/ 	.short	(.L_45 - .L_44)


	//   ....[0]....
.L_44:
        /*00dc*/ 	.word	0x000068b0


	//   ....[1]....
        /*00e0*/ 	.word	0x000069a0


	//   ....[2]....
        /*00e4*/ 	.word	0x000071e0


	//   ....[3]....
        /*00e8*/ 	.word	0x00007e90


	//----- nvinfo : EIATTR_MBARRIER_INSTR_OFFSETS
	.align		4
.L_45:
        /*00ec*/ 	.byte	0x04, 0x39
        /*00ee*/ 	.short	(.L_47 - .L_46)


	//   ....[0]....
.L_46:
        /*00f0*/ 	.word	0x00000630
        /*00f4*/ 	.word	0x000000ff
        /*00f8*/ 	.word	0x00000000
        /*00fc*/ 	.short	0x0100
        /*00fe*/ 	.byte	0x05
	.zero		1


	//   ....[1]....
        /*0100*/ 	.word	0x00000640
        /*0104*/ 	.word	0x000000ff
        /*0108*/ 	.word	0x000000e0
        /*010c*/ 	.short	0x0100
        /*010e*/ 	.byte	0x05
	.zero		1


	//   ....[2]....
        /*0110*/ 	.word	0x00000650
        /*0114*/ 	.word	0x000000ff
        /*0118*/ 	.word	0x00000008
        /*011c*/ 	.short	0x0100
        /*011e*/ 	.byte	0x05
	.zero		1


	//   ....[3]....
        /*0120*/ 	.word	0x00000660
        /*0124*/ 	.word	0x000000ff
        /*0128*/ 	.word	0x000000e8
        /*012c*/ 	.short	0x0100
        /*012e*/ 	.byte	0x05
	.zero		1


	//   ....[4]....
        /*0130*/ 	.word	0x00000670
        /*0134*/ 	.word	0x000000ff
        /*0138*/ 	.word	0x00000010
        /*013c*/ 	.short	0x0100
        /*013e*/ 	.byte	0x05
	.zero		1


	//   ....[5]....
        /*0140*/ 	.word	0x00000680
        /*0144*/ 	.word	0x000000ff
        /*0148*/ 	.word	0x000000f0
        /*014c*/ 	.short	0x0100
        /*014e*/ 	.byte	0x05
	.zero		1


	//   ....[6]....
        /*0150*/ 	.word	0x00000690
        /*0154*/ 	.word	0x000000ff
        /*0158*/ 	.word	0x00000018
        /*015c*/ 	.short	0x0100
        /*015e*/ 	.byte	0x05
	.zero		1


	//   ....[7]....
        /*0160*/ 	.word	0x000006a0
        /*0164*/ 	.word	0x000000ff
        /*0168*/ 	.word	0x000000f8
        /*016c*/ 	.short	0x0100
        /*016e*/ 	.byte	0x05
	.zero		1


	//   ....[8]....
        /*0170*/ 	.word	0x000006b0
        /*0174*/ 	.word	0x000000ff
        /*0178*/ 	.word	0x00000020
        /*017c*/ 	.short	0x0100
        /*017e*/ 	.byte	0x05
	.zero		1


	//   ....[9]....
        /*0180*/ 	.word	0x000006c0
        /*0184*/ 	.word	0x000000ff
        /*0188*/ 	.word	0x00000100
        /*018c*/ 	.short	0x0100
        /*018e*/ 	.byte	0x05
	.zero		1


	//   ....[10]....
        /*0190*/ 	.word	0x000006d0
        /*0194*/ 	.word	0x000000ff
        /*0198*/ 	.word	0x00000028
        /*019c*/ 	.short	0x0100
        /*019e*/ 	.byte	0x05
	.zero		1


	//   ....[11]....
        /*01a0*/ 	.word	0x000006e0
        /*01a4*/ 	.word	0x000000ff
        /*01a8*/ 	.word	0x00000108
        /*01ac*/ 	.short	0x0100
        /*01ae*/ 	.byte	0x05
	.zero		1


	//   ....[12]....
        /*01b0*/ 	.word	0x000006f0
        /*01b4*/ 	.word	0x000000ff
        /*01b8*/ 	.word	0x00000030
        /*01bc*/ 	.short	0x0100
        /*01be*/ 	.byte	0x05
	.zero		1


	//   ....[13]....
        /*01c0*/ 	.word	0x00000700
        /*01c4*/ 	.word	0x000000ff
        /*01c8*/ 	.word	0x00000110
        /*01cc*/ 	.short	0x0100
        /*01ce*/ 	.byte	0x05
	.zero		1


	//   ....[14]....
        /*01d0*/ 	.word	0x00000710
        /*01d4*/ 	.word	0x000000ff
        /*01d8*/ 	.word	0x00000038
        /*01dc*/ 	.short	0x0100
        /*01de*/ 	.byte	0x05
	.zero		1


	//   ....[15]....
        /*01e0*/ 	.word	0x00000720
        /*01e4*/ 	.word	0x000000ff
        /*01e8*/ 	.word	0x00000118
        /*01ec*/ 	.short	0x0100
        /*01ee*/ 	.byte	0x05
	.zero		1


	//   ....[16]....
        /*01f0*/ 	.word	0x00000730
        /*01f4*/ 	.word	0x000000ff
        /*01f8*/ 	.word	0x00000040
        /*01fc*/ 	.short	0x0100
        /*01fe*/ 	.byte	0x05
	.zero		1


	//   ....[17]....
        /*0200*/ 	.word	0x00000740
        /*0204*/ 	.word	0x000000ff
        /*0208*/ 	.word	0x00000120
        /*020c*/ 	.short	0x0100
        /*020e*/ 	.byte	0x05
	.zero		1


	//   ....[18]....
        /*0210*/ 	.word	0x00000750
        /*0214*/ 	.word	0x000000ff
        /*0218*/ 	.word	0x00000048
        /*021c*/ 	.short	0x0100
        /*021e*/ 	.byte	0x05
	.zero		1


	//   ....[19]....
        /*0220*/ 	.word	0x00000760
        /*0224*/ 	.word	0x000000ff
        /*0228*/ 	.word	0x00000128
        /*022c*/ 	.short	0x0100
        /*022e*/ 	.byte	0x05
	.zero		1


	//   ....[20]....
        /*0230*/ 	.word	0x00000770
        /*0234*/ 	.word	0x000000ff
        /*0238*/ 	.word	0x00000050
        /*023c*/ 	.short	0x0100
        /*023e*/ 	.byte	0x05
	.zero		1


	//   ....[21]....
        /*0240*/ 	.word	0x00000780
        /*0244*/ 	.word	0x000000ff
        /*0248*/ 	.word	0x00000130
        /*024c*/ 	.short	0x0100
        /*024e*/ 	.byte	0x05
	.zero		1


	//   ....[22]....
        /*0250*/ 	.word	0x00000790
        /*0254*/ 	.word	0x000000ff
        /*0258*/ 	.word	0x00000058
        /*025c*/ 	.short	0x0100
        /*025e*/ 	.byte	0x05
	.zero		1


	//   ....[23]....
        /*0260*/ 	.word	0x000007a0
        /*0264*/ 	.word	0x000000ff
        /*0268*/ 	.word	0x00000138
        /*026c*/ 	.short	0x0100
        /*026e*/ 	.byte	0x05
	.zero		1


	//   ....[24]....
        /*0270*/ 	.word	0x000007b0
        /*0274*/ 	.word	0x000000ff
        /*0278*/ 	.word	0x00000060
        /*027c*/ 	.short	0x0100
        /*027e*/ 	.byte	0x05
	.zero		1


	//   ....[25]....
        /*0280*/ 	.word	0x000007c0
        /*0284*/ 	.word	0x000000ff
        /*0288*/ 	.word	0x00000140
        /*028c*/ 	.short	0x0100
        /*028e*/ 	.byte	0x05
	.zero		1


	//   ....[26]....
        /*0290*/ 	.word	0x000007d0
        /*0294*/ 	.word	0x000000ff
        /*0298*/ 	.word	0x00000068
        /*029c*/ 	.short	0x0100
        /*029e*/ 	.byte	0x05
	.zero		1


	//   ....[27]....
        /*02a0*/ 	.word	0x000007e0
        /*02a4*/ 	.word	0x000000ff
        /*02a8*/ 	.word	0x00000148
        /*02ac*/ 	.short	0x0100
        /*02ae*/ 	.byte	0x05
	.zero		1


	//   ....[28]....
        /*02b0*/ 	.word	0x000007f0
        /*02b4*/ 	.word	0x000000ff
        /*02b8*/ 	.word	0x00000070
        /*02bc*/ 	.short	0x0100
        /*02be*/ 	.byte	0x05
	.zero		1


	//   ....[29]....
        /*02c0*/ 	.word	0x00000800
        /*02c4*/ 	.word	0x000000ff
        /*02c8*/ 	.word	0x00000150
        /*02cc*/ 	.short	0x0100
        /*02ce*/ 	.byte	0x05
	.zero		1


	//   ....[30]....
        /*02d0*/ 	.word	0x00000810
        /*02d4*/ 	.word	0x000000ff
        /*02d8*/ 	.word	0x00000078
        /*02dc*/ 	.short	0x0100
        /*02de*/ 	.byte	0x05
	.zero		1


	//   ....[31]....
        /*02e0*/ 	.word	0x00000820
        /*02e4*/ 	.word	0x000000ff
        /*02e8*/ 	.word	0x00000158
        /*02ec*/ 	.short	0x0100
        /*02ee*/ 	.byte	0x05
	.zero		1


	//   ....[32]....
        /*02f0*/ 	.word	0x00000830
        /*02f4*/ 	.word	0x000000ff
        /*02f8*/ 	.word	0x00000080
        /*02fc*/ 	.short	0x0100
        /*02fe*/ 	.byte	0x05
	.zero		1


	//   ....[33]....
        /*0300*/ 	.word	0x00000840
        /*0304*/ 	.word	0x000000ff
        /*0308*/ 	.word	0x00000160
        /*030c*/ 	.short	0x0100
        /*030e*/ 	.byte	0x05
	.zero		1


	//   ....[34]....
        /*0310*/ 	.word	0x00000850
        /*0314*/ 	.word	0x000000ff
        /*0318*/ 	.word	0x00000088
        /*031c*/ 	.short	0x0100
        /*031e*/ 	.byte	0x05
	.zero		1


	//   ....[35]....
        /*0320*/ 	.word	0x00000860
        /*0324*/ 	.word	0x000000ff
        /*0328*/ 	.word	0x00000168
        /*032c*/ 	.short	0x0100
        /*032e*/ 	.byte	0x05
	.zero		1


	//   ....[36]....
        /*0330*/ 	.word	0x00000870
        /*0334*/ 	.word	0x000000ff
        /*0338*/ 	.word	0x00000090
        /*033c*/ 	.short	0x0100
        /*033e*/ 	.byte	0x05
	.zero		1


	//   ....[37]....
        /*0340*/ 	.word	0x00000880
        /*0344*/ 	.word	0x000000ff
        /*0348*/ 	.word	0x00000170
        /*034c*/ 	.short	0x0100
        /*034e*/ 	.byte	0x05
	.zero		1


	//   ....[38]....
        /*0350*/ 	.word	0x00000890
        /*0354*/ 	.word	0x000000ff
        /*0358*/ 	.word	0x00000098
        /*035c*/ 	.short	0x0100
        /*035e*/ 	.byte	0x05
	.zero		1


	//   ....[39]....
        /*0360*/ 	.word	0x000008a0
        /*0364*/ 	.word	0x000000ff
        /*0368*/ 	.word	0x00000178
        /*036c*/ 	.short	0x0100
        /*036e*/ 	.byte	0x05
	.zero		1


	//   ....[40]....
        /*0370*/ 	.word	0x000008b0
        /*0374*/ 	.word	0x000000ff
        /*0378*/ 	.word	0x000000a0
        /*037c*/ 	.short	0x0100
        /*037e*/ 	.byte	0x05
	.zero		1


	//   ....[41]....
        /*0380*/ 	.word	0x000008c0
        /*0384*/ 	.word	0x000000ff
        /*0388*/ 	.word	0x00000180
        /*038c*/ 	.short	0x0100
        /*038e*/ 	.byte	0x05
	.zero		1


	//   ....[42]....
        /*0390*/ 	.word	0x000008d0
        /*0394*/ 	.word	0x000000ff
        /*0398*/ 	.word	0x000000a8
        /*039c*/ 	.short	0x0100
        /*039e*/ 	.byte	0x05
	.zero		1


	//   ....[43]....
        /*03a0*/ 	.word	0x000008e0
        /*03a4*/ 	.word	0x000000ff
        /*03a8*/ 	.word	0x00000188
        /*03ac*/ 	.short	0x0100
        /*03ae*/ 	.byte	0x05
	.zero		1


	//   ....[44]....
        /*03b0*/ 	.word	0x000008f0
        /*03b4*/ 	.word	0x000000ff
        /*03b8*/ 	.word	0x000000b0
        /*03bc*/ 	.short	0x0100
        /*03be*/ 	.byte	0x05
	.zero		1


	//   ....[45]....
        /*03c0*/ 	.word	0x00000900
        /*03c4*/ 	.word	0x000000ff
        /*03c8*/ 	.word	0x00000190
        /*03cc*/ 	.short	0x0100
        /*03ce*/ 	.byte	0x05
	.zero		1


	//   ....[46]....
        /*03d0*/ 	.word	0x00000910
        /*03d4*/ 	.word	0x000000ff
        /*03d8*/ 	.word	0x000000b8
        /*03dc*/ 	.short	0x0100
        /*03de*/ 	.byte	0x05
	.zero		1


	//   ....[47]....
        /*03e0*/ 	.word	0x00000920
        /*03e4*/ 	.word	0x000000ff
        /*03e8*/ 	.word	0x00000198
        /*03ec*/ 	.short	0x0100
        /*03ee*/ 	.byte	0x05
	.zero		1


	//   ....[48]....
        /*03f0*/ 	.word	0x00000930
        /*03f4*/ 	.word	0x000000ff
        /*03f8*/ 	.word	0x000000c0
        /*03fc*/ 	.short	0x0100
        /*03fe*/ 	.byte	0x05
	.zero		1


	//   ....[49]....
        /*0400*/ 	.word	0x00000940
        /*0404*/ 	.word	0x000000ff
        /*0408*/ 	.word	0x000001a0
        /*040c*/ 	.short	0x0100
        /*040e*/ 	.byte	0x05
	.zero		1


	//   ....[50]....
        /*0410*/ 	.word	0x00000950
        /*0414*/ 	.word	0x000000ff
        /*0418*/ 	.word	0x000000c8
        /*041c*/ 	.short	0x0100
        /*041e*/ 	.byte	0x05
	.zero		1


	//   ....[51]....
        /*0420*/ 	.word	0x00000960
        /*0424*/ 	.word	0x000000ff
        /*0428*/ 	.word	0x000001a8
        /*042c*/ 	.short	0x0100
        /*042e*/ 	.byte	0x05
	.zero		1


	//   ....[52]....
        /*0430*/ 	.word	0x00000970
        /*0434*/ 	.word	0x000000ff
        /*0438*/ 	.word	0x000000d0
        /*043c*/ 	.short	0x0100
        /*043e*/ 	.byte	0x05
	.zero		1


	//   ....[53]....
        /*0440*/ 	.word	0x00000980
        /*0444*/ 	.word	0x000000ff
        /*0448*/ 	.word	0x000001b0
        /*044c*/ 	.short	0x0100
        /*044e*/ 	.byte	0x05
	.zero		1


	//   ....[54]....
        /*0450*/ 	.word	0x00000990
        /*0454*/ 	.word	0x000000ff
        /*0458*/ 	.word	0x000000d8
        /*045c*/ 	.short	0x0100
        /*045e*/ 	.byte	0x05
	.zero		1


	//   ....[55]....
        /*0460*/ 	.word	0x000009a0
        /*0464*/ 	.word	0x000000ff
        /*0468*/ 	.word	0x000001b8
        /*046c*/ 	.short	0x0100
        /*046e*/ 	.byte	0x05
	.zero		1


	//   ....[56]....
        /*0470*/ 	.word	0x00000ae0
        /*0474*/ 	.word	0x000000ff
        /*0478*/ 	.word	0x000001c0
        /*047c*/ 	.short	0x0100
        /*047e*/ 	.byte	0x07
	.zero		1


	//   ....[57]....
        /*0480*/ 	.word	0x00000af0
        /*0484*/ 	.word	0x000000ff
        /*0488*/ 	.word	0x000001d8
        /*048c*/ 	.short	0x0100
        /*048e*/ 	.byte	0x07
	.zero		1


	//   ....[58]....
        /*0490*/ 	.word	0x00000b00
        /*0494*/ 	.word	0x000000ff
        /*0498*/ 	.word	0x000001c8
        /*049c*/ 	.short	0x0100
        /*049e*/ 	.byte	0x07
	.zero		1


	//   ....[59]....
        /*04a0*/ 	.word	0x00000b10
        /*04a4*/ 	.word	0x000000ff
        /*04a8*/ 	.word	0x000001e0
        /*04ac*/ 	.short	0x0100
        /*04ae*/ 	.byte	0x07
	.zero		1


	//   ....[60]....
        /*04b0*/ 	.word	0x00000b20
        /*04b4*/ 	.word	0x000000ff
        /*04b8*/ 	.word	0x000001d0
        /*04bc*/ 	.short	0x0100
        /*04be*/ 	.byte	0x07
	.zero		1


	//   ....[61]....
        /*04c0*/ 	.word	0x00000b30
        /*04c4*/ 	.word	0x000000ff
        /*04c8*/ 	.word	0x000001e8
        /*04cc*/ 	.short	0x0100
        /*04ce*/ 	.byte	0x07
	.zero		1


	//   ....[62]....
        /*04d0*/ 	.word	0x00000c20
        /*04d4*/ 	.word	0x000000ff
        /*04d8*/ 	.word	0x000001f0
        /*04dc*/ 	.short	0x0100
        /*04de*/ 	.byte	0x05
	.zero		1


	//   ....[63]....
        /*04e0*/ 	.word	0x00000c30
        /*04e4*/ 	.word	0x000000ff
        /*04e8*/ 	.word	0x000001f8
        /*04ec*/ 	.short	0x0100
        /*04ee*/ 	.byte	0x05
	.zero		1


	//   ....[64]....
        /*04f0*/ 	.word	0x00000d70
        /*04f4*/ 	.word	0x000000ff
        /*04f8*/ 	.word	0x00000200
        /*04fc*/ 	.short	0x0100
        /*04fe*/ 	.byte	0x05
	.zero		1


	//   ....[65]....
        /*0500*/ 	.word	0x00000d80
        /*0504*/ 	.word	0x000000ff
        /*0508*/ 	.word	0x00000210
        /*050c*/ 	.short	0x0100
        /*050e*/ 	.byte	0x05
	.zero		1


	//   ....[66]....
        /*0510*/ 	.word	0x00000d90
        /*0514*/ 	.word	0x000000ff
        /*0518*/ 	.word	0x00000208
        /*051c*/ 	.short	0x0100
        /*051e*/ 	.byte	0x05
	.zero		1


	//   ....[67]....
        /*0520*/ 	.word	0x00000da0
        /*0524*/ 	.word	0x000000ff
        /*0528*/ 	.word	0x00000218
        /*052c*/ 	.short	0x0100
        /*052e*/ 	.byte	0x05
	.zero		1


	//   ....[68]....
        /*0530*/ 	.word	0x00000ed0
        /*0534*/ 	.word	0x000000ff
        /*0538*/ 	.word	0x00000220
        /*053c*/ 	.short	0x0100
        /*053e*/ 	.byte	0x07
	.zero		1


	//   ....[69]....
        /*0540*/ 	.word	0x00000ee0
        /*0544*/ 	.word	0x000000ff
        /*0548*/ 	.word	0x00000230
        /*054c*/ 	.short	0x0100
        /*054e*/ 	.byte	0x07
	.zero		1


	//   ....[70]....
        /*0550*/ 	.word	0x00000ef0
        /*0554*/ 	.word	0x000000ff
        /*0558*/ 	.word	0x00000228
        /*055c*/ 	.short	0x0100
        /*055e*/ 	.byte	0x07
	.zero		1


	//   ....[71]....
        /*0560*/ 	.word	0x00000f00
        /*0564*/ 	.word	0x000000ff
        /*0568*/ 	.word	0x00000238
        /*056c*/ 	.short	0x0100
        /*056e*/ 	.byte	0x07
	.zero		1


	//   ....[72]....
        /*0570*/ 	.word	0x00001000
        /*0574*/ 	.word	0x000000ff
        /*0578*/ 	.word	0x00000240
        /*057c*/ 	.short	0x0100
        /*057e*/ 	.byte	0x05
	.zero		1


	//   ....[73]....
        /*0580*/ 	.word	0x00001010
        /*0584*/ 	.word	0x000000ff
        /*0588*/ 	.word	0x00000250
        /*058c*/ 	.short	0x0100
        /*058e*/ 	.byte	0x05
	.zero		1


	//   ....[74]....
        /*0590*/ 	.word	0x00001020
        /*0594*/ 	.word	0x000000ff
        /*0598*/ 	.word	0x00000248
        /*059c*/ 	.short	0x0100
        /*059e*/ 	.byte	0x05
	.zero		1


	//   ....[75]....
        /*05a0*/ 	.word	0x00001030
        /*05a4*/ 	.word	0x000000ff
        /*05a8*/ 	.word	0x00000258
        /*05ac*/ 	.short	0x0100
        /*05ae*/ 	.byte	0x05
	.zero		1


	//   ....[76]....
        /*05b0*/ 	.word	0x00001920
        /*05b4*/ 	.word	0x00000002
        /*05b8*/ 	.word	0x00000250
        /*05bc*/ 	.short	0x010a
        /*05be*/ 	.byte	0xff
	.zero		1


	//   ....[77]....
        /*05c0*/ 	.word	0x00001950
        /*05c4*/ 	.word	0x00000002
        /*05c8*/ 	.word	0x00000240
        /*05cc*/ 	.short	0x0101
        /*05ce*/ 	.byte	0xff
	.zero		1


	//   ....[78]....
        /*05d0*/ 	.word	0x00001a20
        /*05d4*/ 	.word	0x000000ff
        /*05d8*/ 	.word	0x000000e0
        /*05dc*/ 	.short	0x010a
        /*05de*/ 	.byte	0x08
	.zero		1


	//   ....[79]....
        /*05e0*/ 	.word	0x00001ae0
        /*05e4*/ 	.word	0x000000ff
        /*05e8*/ 	.word	0x000000e0
        /*05ec*/ 	.short	0x010a
        /*05ee*/ 	.byte	0x29
	.zero		1


	//   ....[80]....
        /*05f0*/ 	.word	0x00001be0
        /*05f4*/ 	.word	0x000000ff
        /*05f8*/ 	.word	0x000000e0
        /*05fc*/ 	.short	0x010a
        /*05fe*/ 	.byte	0x08
	.zero		1


	//   ....[81]....
        /*0600*/ 	.word	0x00001e90
        /*0604*/ 	.word	0x000000ff
        /*0608*/ 	.word	0x000001f8
        /*060c*/ 	.short	0x0101
        /*060e*/ 	.byte	0x04
	.zero		1


	//   ....[82]....
        /*0610*/ 	.word	0x00001eb0
        /*0614*/ 	.word	0x000000ff
        /*0618*/ 	.word	0x000000e0
        /*061c*/ 	.short	0x010a
        /*061e*/ 	.byte	0x08
	.zero		1


	//   ....[83]....
        /*0620*/ 	.word	0x00001f30
        /*0624*/ 	.word	0x000000ff
        /*0628*/ 	.word	0x000000e0
        /*062c*/ 	.short	0x010a
        /*062e*/ 	.byte	0x29
	.zero		1


	//   ....[84]....
        /*0630*/ 	.word	0x00002030
        /*0634*/ 	.word	0x000000ff
        /*0638*/ 	.word	0x000000e0
        /*063c*/ 	.short	0x010a
        /*063e*/ 	.byte	0x08
	.zero		1


	//   ....[85]....
        /*0640*/ 	.word	0x00002300
        /*0644*/ 	.word	0x00000002
        /*0648*/ 	.word	0x00000200
        /*064c*/ 	.short	0x010a
        /*064e*/ 	.byte	0xff
	.zero		1


	//   ....[86]....
        /*0650*/ 	.word	0x000023c0
        /*0654*/ 	.word	0x00000002
        /*0658*/ 	.word	0x00000000
        /*065c*/ 	.short	0x0101
        /*065e*/ 	.byte	0xff
	.zero		1


	//   ....[87]....
        /*0660*/ 	.word	0x00002930
        /*0664*/ 	.word	0x000000ff
        /*0668*/ 	.word	0x00000000
        /*066c*/ 	.short	0x010a
        /*066e*/ 	.byte	0x05
	.zero		1


	//   ....[88]....
        /*0670*/ 	.word	0x000029c0
        /*0674*/ 	.word	0x000000ff
        /*0678*/ 	.word	0x00000000
        /*067c*/ 	.short	0x010a
        /*067e*/ 	.byte	0x05
	.zero		1


	//   ....[89]....
        /*0680*/ 	.word	0x00002a50
        /*0684*/ 	.word	0x000000ff
        /*0688*/ 	.word	0x00000000
        /*068c*/ 	.short	0x010a
        /*068e*/ 	.byte	0x05
	.zero		1


	//   ....[90]....
        /*0690*/ 	.word	0x00002ae0
        /*0694*/ 	.word	0x000000ff
        /*0698*/ 	.word	0x00000000
        /*069c*/ 	.short	0x010a
        /*069e*/ 	.byte	0x05
	.zero		1


	//   ....[91]....
        /*06a0*/ 	.word	0x00002b70
        /*06a4*/ 	.word	0x000000ff
        /*06a8*/ 	.word	0x00000000
        /*06ac*/ 	.short	0x010a
        /*06ae*/ 	.byte	0x05
	.zero		1


	//   ....[92]....
        /*06b0*/ 	.word	0x00002c00
        /*06b4*/ 	.word	0x000000ff
        /*06b8*/ 	.word	0x00000000
        /*06bc*/ 	.short	0x010a
        /*06be*/ 	.byte	0x05
	.zero		1


	//   ....[93]....
        /*06c0*/ 	.word	0x00002c90
        /*06c4*/ 	.word	0x000000ff
        /*06c8*/ 	.word	0x00000000
        /*06cc*/ 	.short	0x010a
        /*06ce*/ 	.byte	0x05
	.zero		1


	//   ....[94]....
        /*06d0*/ 	.word	0x00002d20
        /*06d4*/ 	.word	0x000000ff
        /*06d8*/ 	.word	0x00000000
        /*06dc*/ 	.short	0x010a
        /*06de*/ 	.byte	0x05
	.zero		1


	//   ....[95]....
        /*06e0*/ 	.word	0x00002db0
        /*06e4*/ 	.word	0x000000ff
        /*06e8*/ 	.word	0x00000000
        /*06ec*/ 	.short	0x010a
        /*06ee*/ 	.byte	0x05
	.zero		1


	//   ....[96]....
        /*06f0*/ 	.word	0x00002e40
        /*06f4*/ 	.word	0x000000ff
        /*06f8*/ 	.word	0x00000000
        /*06fc*/ 	.short	0x010a
        /*06fe*/ 	.byte	0x05
	.zero		1


	//   ....[97]....
        /*0700*/ 	.word	0x00002ed0
        /*0704*/ 	.word	0x000000ff
        /*0708*/ 	.word	0x00000000
        /*070c*/ 	.short	0x010a
        /*070e*/ 	.byte	0x05
	.zero		1


	//   ....[98]....
        /*0710*/ 	.word	0x00002f60
        /*0714*/ 	.word	0x000000ff
        /*0718*/ 	.word	0x00000000
        /*071c*/ 	.short	0x010a
        /*071e*/ 	.byte	0x05
	.zero		1


	//   ....[99]....
        /*0720*/ 	.word	0x00002ff0
        /*0724*/ 	.word	0x000000ff
        /*0728*/ 	.word	0x00000000
        /*072c*/ 	.short	0x010a
        /*072e*/ 	.byte	0x05
	.zero		1


	//   ....[100]....
        /*0730*/ 	.word	0x00003080
        /*0734*/ 	.word	0x000000ff
        /*0738*/ 	.word	0x00000000
        /*073c*/ 	.short	0x010a
        /*073e*/ 	.byte	0x05
	.zero		1


	//   ....[101]....
        /*0740*/ 	.word	0x00003110
        /*0744*/ 	.word	0x000000ff
        /*0748*/ 	.word	0x00000000
        /*074c*/ 	.short	0x010a
        /*074e*/ 	.byte	0x05
	.zero		1


	//   ....[102]....
        /*0750*/ 	.word	0x000031a0
        /*0754*/ 	.word	0x000000ff
        /*0758*/ 	.word	0x00000000
        /*075c*/ 	.short	0x010a
        /*075e*/ 	.byte	0x05
	.zero		1


	//   ....[103]....
        /*0760*/ 	.word	0x00003230
        /*0764*/ 	.word	0x000000ff
        /*0768*/ 	.word	0x00000000
        /*076c*/ 	.short	0x010a
        /*076e*/ 	.byte	0x05
	.zero		1


	//   ....[104]....
        /*0770*/ 	.word	0x000032c0
        /*0774*/ 	.word	0x000000ff
        /*0778*/ 	.word	0x00000000
        /*077c*/ 	.short	0x010a
        /*077e*/ 	.byte	0x05
	.zero		1


	//   ....[105]....
        /*0780*/ 	.word	0x00003350
        /*0784*/ 	.word	0x000000ff
        /*0788*/ 	.word	0x00000000
        /*078c*/ 	.short	0x010a
        /*078e*/ 	.byte	0x05
	.zero		1


	//   ....[106]....
        /*0790*/ 	.word	0x000033e0
        /*0794*/ 	.word	0x000000ff
        /*0798*/ 	.word	0x00000000
        /*079c*/ 	.short	0x010a
        /*079e*/ 	.byte	0x05
	.zero		1


	//   ....[107]....
        /*07a0*/ 	.word	0x00003470
        /*07a4*/ 	.word	0x000000ff
        /*07a8*/ 	.word	0x00000000
        /*07ac*/ 	.short	0x010a
        /*07ae*/ 	.byte	0x05
	.zero		1


	//   ....[108]....
        /*07b0*/ 	.word	0x00003500
        /*07b4*/ 	.word	0x000000ff
        /*07b8*/ 	.word	0x00000000
        /*07bc*/ 	.short	0x010a
        /*07be*/ 	.byte	0x05
	.zero		1


	//   ....[109]....
        /*07c0*/ 	.word	0x00003590
        /*07c4*/ 	.word	0x000000ff
        /*07c8*/ 	.word	0x00000000
        /*07cc*/ 	.short	0x010a
        /*07ce*/ 	.byte	0x05
	.zero		1


	//   ....[110]....
        /*07d0*/ 	.word	0x00003620
        /*07d4*/ 	.word	0x000000ff
        /*07d8*/ 	.word	0x00000000
        /*07dc*/ 	.short	0x010a
        /*07de*/ 	.byte	0x05
	.zero		1


	//   ....[111]....
        /*07e0*/ 	.word	0x000036b0
        /*07e4*/ 	.word	0x000000ff
        /*07e8*/ 	.word	0x00000000
        /*07ec*/ 	.short	0x010a
        /*07ee*/ 	.byte	0x05
	.zero		1


	//   ....[112]....
        /*07f0*/ 	.word	0x00003740
        /*07f4*/ 	.word	0x000000ff
        /*07f8*/ 	.word	0x00000000
        /*07fc*/ 	.short	0x010a
        /*07fe*/ 	.byte	0x05
	.zero		1


	//   ....[113]....
        /*0800*/ 	.word	0x000037d0
        /*0804*/ 	.word	0x000000ff
        /*0808*/ 	.word	0x00000000
        /*080c*/ 	.short	0x010a
        /*080e*/ 	.byte	0x05
	.zero		1


	//   ....[114]....
        /*0810*/ 	.word	0x00003870
        /*0814*/ 	.word	0x00000000
        /*0818*/ 	.word	0x00000000
        /*081c*/ 	.short	0x010a
        /*081e*/ 	.byte	0xff
	.zero		1


	//   ....[115]....
        /*0820*/ 	.word	0x00003990
        /*0824*/ 	.word	0x00000000
        /*0828*/ 	.word	0x00000240
        /*082c*/ 	.short	0x010a
        /*082e*/ 	.byte	0xff
	.zero		1


	//   ....[116]....
        /*0830*/ 	.word	0x00003a00
        /*0834*/ 	.word	0x00000000
        /*0838*/ 	.word	0x00000000
        /*083c*/ 	.short	0x0101
        /*083e*/ 	.byte	0xff
	.zero		1


	//   ....[117]....
        /*0840*/ 	.word	0x00003a20
        /*0844*/ 	.word	0x000000ff
        /*0848*/ 	.word	0x00000210
        /*084c*/ 	.short	0x010a
        /*084e*/ 	.byte	0x05
	.zero		1


	//   ....[118]....
        /*0850*/ 	.word	0x00003b40
        /*0854*/ 	.word	0x00000000
        /*0858*/ 	.word	0x00000200
        /*085c*/ 	.short	0x010a
        /*085e*/ 	.byte	0xff
	.zero		1


	//   ....[119]....
        /*0860*/ 	.word	0x00003c40
        /*0864*/ 	.word	0x00000000
        /*0868*/ 	.word	0x00000000
        /*086c*/ 	.short	0x0101
        /*086e*/ 	.byte	0xff
	.zero		1


	//   ....[120]....
        /*0870*/ 	.word	0x00003cd0
        /*0874*/ 	.word	0x000000ff
        /*0878*/ 	.word	0x00000210
        /*087c*/ 	.short	0x0106
        /*087e*/ 	.byte	0x05
	.zero		1


	//   ....[121]....
        /*0880*/ 	.word	0x00003cf0
        /*0884*/ 	.word	0x000000ff
        /*0888*/ 	.word	0x00000210
        /*088c*/ 	.short	0x010a
        /*088e*/ 	.byte	0x05
	.zero		1


	//   ....[122]....
        /*0890*/ 	.word	0x00003d80
        /*0894*/ 	.word	0x000000ff
        /*0898*/ 	.word	0x00000210
        /*089c*/ 	.short	0x0106
        /*089e*/ 	.byte	0x04
	.zero		1


	//   ....[123]....
        /*08a0*/ 	.word	0x00003dc0
        /*08a4*/ 	.word	0x00000000
        /*08a8*/ 	.word	0x00000210
        /*08ac*/ 	.short	0x010a
        /*08ae*/ 	.byte	0xff
	.zero		1


	//   ....[124]....
        /*08b0*/ 	.word	0x00004360
        /*08b4*/ 	.word	0x00000002
        /*08b8*/ 	.word	0x00000200
        /*08bc*/ 	.short	0x010a
        /*08be*/ 	.byte	0xff
	.zero		1


	//   ....[125]....
        /*08c0*/ 	.word	0x00004420
        /*08c4*/ 	.word	0x00000002
        /*08c8*/ 	.word	0x00000000
        /*08cc*/ 	.short	0x0101
        /*08ce*/ 	.byte	0xff
	.zero		1


	//   ....[126]....
        /*08d0*/ 	.word	0x000048e0
        /*08d4*/ 	.word	0x000000ff
        /*08d8*/ 	.word	0x00000000
        /*08dc*/ 	.short	0x010a
        /*08de*/ 	.byte	0x05
	.zero		1


	//   ....[127]....
        /*08e0*/ 	.word	0x000048f0
        /*08e4*/ 	.word	0x000000ff
        /*08e8*/ 	.word	0x00000230
        /*08ec*/ 	.short	0x010a
        /*08ee*/ 	.byte	0x0b
	.zero		1


	//   ....[128]....
        /*08f0*/ 	.word	0x00004a70
        /*08f4*/ 	.word	0x000000ff
        /*08f8*/ 	.word	0x00000000
        /*08fc*/ 	.short	0x010a
        /*08fe*/ 	.byte	0x09
	.zero		1


	//   ....[129]....
        /*0900*/ 	.word	0x00004ba0
        /*0904*/ 	.word	0x000000ff
        /*0908*/ 	.word	0x00000000
        /*090c*/ 	.short	0x010a
        /*090e*/ 	.byte	0x19
	.zero		1


	//   ....[130]....
        /*0910*/ 	.word	0x00004dd0
        /*0914*/ 	.word	0x000000ff
        /*0918*/ 	.word	0x00000000
        /*091c*/ 	.short	0x010a
        /*091e*/ 	.byte	0x05
	.zero		1


	//   ....[131]....
        /*0920*/ 	.word	0x00004e60
        /*0924*/ 	.word	0x000000ff
        /*0928*/ 	.word	0x00000000
        /*092c*/ 	.short	0x010a
        /*092e*/ 	.byte	0x06
	.zero		1


	//   ....[132]....
        /*0930*/ 	.word	0x00005290
        /*0934*/ 	.word	0x00000000
        /*0938*/ 	.word	0x00000200
        /*093c*/ 	.short	0x010a
        /*093e*/ 	.byte	0xff
	.zero		1


	//   ....[133]....
        /*0940*/ 	.word	0x00005350
        /*0944*/ 	.word	0x00000000
        /*0948*/ 	.word	0x00000000
        /*094c*/ 	.short	0x0101
        /*094e*/ 	.byte	0xff
	.zero		1


	//   ....[134]....
        /*0950*/ 	.word	0x00005670
        /*0954*/ 	.word	0x000000ff
        /*0958*/ 	.word	0x000001f8
        /*095c*/ 	.short	0x010a
        /*095e*/ 	.byte	0x07
	.zero		1


	//   ....[135]....
        /*0960*/ 	.word	0x00005880
        /*0964*/ 	.word	0x000000ff
        /*0968*/ 	.word	0x000001d8
        /*096c*/ 	.short	0x010a
        /*096e*/ 	.byte	0x0f
	.zero		1


	//   ....[136]....
        /*0970*/ 	.word	0x00005a90
        /*0974*/ 	.word	0x000000ff
        /*0978*/ 	.word	0x000001c0
        /*097c*/ 	.short	0x010b
        /*097e*/ 	.byte	0x0f
	.zero		1


	//   ....[137]....
        /*0980*/ 	.word	0x00005ad0
        /*0984*/ 	.word	0x000000ff
        /*0988*/ 	.word	0x00000000
        /*098c*/ 	.short	0x0101
        /*098e*/ 	.byte	0x10
	.zero		1


	//   ....[138]....
        /*0990*/ 	.word	0x00005b10
        /*0994*/ 	.word	0x000000ff
        /*0998*/ 	.word	0x000001d8
        /*099c*/ 	.short	0x010a
        /*099e*/ 	.byte	0x0d
	.zero		1


	//   ....[139]....
        /*09a0*/ 	.word	0x00005d70
        /*09a4*/ 	.word	0x000000ff
        /*09a8*/ 	.word	0x000001c0
        /*09ac*/ 	.short	0x010b
        /*09ae*/ 	.byte	0x0d
	.zero		1


	//   ....[140]....
        /*09b0*/ 	.word	0x00005db0
        /*09b4*/ 	.word	0x000000ff
        /*09b8*/ 	.word	0x00000000
        /*09bc*/ 	.short	0x0101
        /*09be*/ 	.byte	0x0f
	.zero		1


	//   ....[141]....
        /*09c0*/ 	.word	0x00005e20
        /*09c4*/ 	.word	0x000000ff
        /*09c8*/ 	.word	0x00000000
        /*09cc*/ 	.short	0x010a
        /*09ce*/ 	.byte	0x04
	.zero		1


	//   ....[142]....
        /*09d0*/ 	.word	0x00005eb0
        /*09d4*/ 	.word	0x000000ff
        /*09d8*/ 	.word	0x00000000
        /*09dc*/ 	.short	0x010a
        /*09de*/ 	.byte	0x04
	.zero		1


	//   ....[143]....
        /*09e0*/ 	.word	0x00005f50
        /*09e4*/ 	.word	0x00000000
        /*09e8*/ 	.word	0x00000000
        /*09ec*/ 	.short	0x010a
        /*09ee*/ 	.byte	0xff
	.zero		1


	//   ....[144]....
        /*09f0*/ 	.word	0x00006290
        /*09f4*/ 	.word	0x00000000
        /*09f8*/ 	.word	0x00000200
        /*09fc*/ 	.short	0x010a
        /*09fe*/ 	.byte	0xff
	.zero		1


	//   ....[145]....
        /*0a00*/ 	.word	0x000063a0
        /*0a04*/ 	.word	0x00000000
        /*0a08*/ 	.word	0x00000000
        /*0a0c*/ 	.short	0x0101
        /*0a0e*/ 	.byte	0xff
	.zero		1


	//   ....[146]....
        /*0a10*/ 	.word	0x00006e30
        /*0a14*/ 	.word	0x00000000
        /*0a18*/ 	.word	0x000001c0
        /*0a1c*/ 	.short	0x010a
        /*0a1e*/ 	.byte	0xff
	.zero		1


	//   ....[147]....
        /*0a20*/ 	.word	0x00006ea0
        /*0a24*/ 	.word	0x00000049
        /*0a28*/ 	.word	0x00000220
        /*0a2c*/ 	.short	0x010a
        /*0a2e*/ 	.byte	0xff
	.zero		1


	//   ....[148]....
        /*0a30*/ 	.word	0x00006f90
        /*0a34*/ 	.word	0x00000000
        /*0a38*/ 	.word	0x000001c0
        /*0a3c*/ 	.short	0x010a
        /*0a3e*/ 	.byte	0xff
	.zero		1


	//   ....[149]....
        /*0a40*/ 	.word	0x000070c0
        /*0a44*/ 	.word	0x00000049
        /*0a48*/ 	.word	0x00000220
        /*0a4c*/ 	.short	0x010a
        /*0a4e*/ 	.byte	0xff
	.zero		1


	//   ....[150]....
        /*0a50*/ 	.word	0x00007bd0
        /*0a54*/ 	.word	0x00000000
        /*0a58*/ 	.word	0x00000000
        /*0a5c*/ 	.short	0x0101
        /*0a5e*/ 	.byte	0xff
	.zero		1


	//   ....[151]....
        /*0a60*/ 	.word	0x00007be0
        /*0a64*/ 	.word	0x00000002
        /*0a68*/ 	.word	0x000001c0
        /*0a6c*/ 	.short	0x010a
        /*0a6e*/ 	.byte	0xff
	.zero		1


	//   ....[152]....
        /*0a70*/ 	.word	0x00007cb0
        /*0a74*/ 	.word	0x00000002
        /*0a78*/ 	.word	0x000001c0
        /*0a7c*/ 	.short	0x010a
        /*0a7e*/ 	.byte	0xff
	.zero		1


	//   ....[153]....
        /*0a80*/ 	.word	0x00008020
        /*0a84*/ 	.word	0x000000ff
        /*0a88*/ 	.word	0x00000000
        /*0a8c*/ 	.short	0x0101
        /*0a8e*/ 	.byte	0x05
	.zero		1


	//   ....[154]....
        /*0a90*/ 	.word	0x00008950
        /*0a94*/ 	.word	0x00000000
        /*0a98*/ 	.word	0x00000000
        /*0a9c*/ 	.short	0x0101
        /*0a9e*/ 	.byte	0xff
	.zero		1


	//   ....[155]....
        /*0aa0*/ 	.word	0x00008bd0
        /*0aa4*/ 	.word	0x000000ff
        /*0aa8*/ 	.word	0x00000000
        /*0aac*/ 	.short	0x0101
        /*0aae*/ 	.byte	0x04
	.zero		1


	//   ....[156]....
        /*0ab0*/ 	.word	0x00008bf0
        /*0ab4*/ 	.word	0x00000002
        /*0ab8*/ 	.word	0x00000250
        /*0abc*/ 	.short	0x010a
        /*0abe*/ 	.byte	0xff
	.zero		1


	//   ....[157]....
        /*0ac0*/ 	.word	0x00008c50
        /*0ac4*/ 	.word	0x00000002
        /*0ac8*/ 	.word	0x000000e0
        /*0acc*/ 	.short	0x010a
        /*0ace*/ 	.byte	0xff
	.zero		1


	//   ....[158]....
        /*0ad0*/ 	.word	0x00008cb0
        /*0ad4*/ 	.word	0x00000002
        /*0ad8*/ 	.word	0x000000e0
        /*0adc*/ 	.short	0x010a
        /*0ade*/ 	.byte	0xff
	.zero		1


	//   ....[159]....
        /*0ae0*/ 	.word	0x00008d00
        /*0ae4*/ 	.word	0x00000002
        /*0ae8*/ 	.word	0x00000200
        /*0aec*/ 	.short	0x010a
        /*0aee*/ 	.byte	0xff
	.zero		1


	//   ....[160]....
        /*0af0*/ 	.word	0x00008d60
        /*0af4*/ 	.word	0x00000000
        /*0af8*/ 	.word	0x00000000
        /*0afc*/ 	.short	0x010a
        /*0afe*/ 	.byte	0xff
	.zero		1


	//   ....[161]....
        /*0b00*/ 	.word	0x00008dc0
        /*0b04*/ 	.word	0x00000000
        /*0b08*/ 	.word	0x00000000
        /*0b0c*/ 	.short	0x010a
        /*0b0e*/ 	.byte	0xff
	.zero		1


	//   ....[162]....
        /*0b10*/ 	.word	0x00008e20
        /*0b14*/ 	.word	0x00000000
        /*0b18*/ 	.word	0x00000000
        /*0b1c*/ 	.short	0x010a
        /*0b1e*/ 	.byte	0xff
	.zero		1


	//   ....[163]....
        /*0b20*/ 	.word	0x00008e80
        /*0b24*/ 	.word	0x00000000
        /*0b28*/ 	.word	0x00000000
        /*0b2c*/ 	.short	0x010a
        /*0b2e*/ 	.byte	0xff
	.zero		1


	//   ....[164]....
        /*0b30*/ 	.word	0x00008ee0
        /*0b34*/ 	.word	0x00000000
        /*0b38*/ 	.word	0x00000000
        /*0b3c*/ 	.short	0x010a
        /*0b3e*/ 	.byte	0xff
	.zero		1


	//   ....[165]....
        /*0b40*/ 	.word	0x00008f40
        /*0b44*/ 	.word	0x00000000
        /*0b48*/ 	.word	0x00000000
        /*0b4c*/ 	.short	0x010a
        /*0b4e*/ 	.byte	0xff
	.zero		1


	//   ....[166]....
        /*0b50*/ 	.word	0x00008fa0
        /*0b54*/ 	.word	0x00000000
        /*0b58*/ 	.word	0x00000000
        /*0b5c*/ 	.short	0x010a
        /*0b5e*/ 	.byte	0xff
	.zero		1


	//   ....[167]....
        /*0b60*/ 	.word	0x00009000
        /*0b64*/ 	.word	0x00000000
        /*0b68*/ 	.word	0x00000000
        /*0b6c*/ 	.short	0x010a
        /*0b6e*/ 	.byte	0xff
	.zero		1


	//   ....[168]....
        /*0b70*/ 	.word	0x00009060
        /*0b74*/ 	.word	0x00000000
        /*0b78*/ 	.word	0x00000000
        /*0b7c*/ 	.short	0x010a
        /*0b7e*/ 	.byte	0xff
	.zero		1


	//   ....[169]....
        /*0b80*/ 	.word	0x000090c0
        /*0b84*/ 	.word	0x00000000
        /*0b88*/ 	.word	0x00000000
        /*0b8c*/ 	.short	0x010a
        /*0b8e*/ 	.byte	0xff
	.zero		1


	//   ....[170]....
        /*0b90*/ 	.word	0x00009120
        /*0b94*/ 	.word	0x00000000
        /*0b98*/ 	.word	0x00000000
        /*0b9c*/ 	.short	0x010a
        /*0b9e*/ 	.byte	0xff
	.zero		1


	//   ....[171]....
        /*0ba0*/ 	.word	0x00009180
        /*0ba4*/ 	.word	0x00000000
        /*0ba8*/ 	.word	0x00000000
        /*0bac*/ 	.short	0x010a
        /*0bae*/ 	.byte	0xff
	.zero		1


	//   ....[172]....
        /*0bb0*/ 	.word	0x000091e0
        /*0bb4*/ 	.word	0x00000000
        /*0bb8*/ 	.word	0x00000000
        /*0bbc*/ 	.short	0x010a
        /*0bbe*/ 	.byte	0xff
	.zero		1


	//   ....[173]....
        /*0bc0*/ 	.word	0x00009240
        /*0bc4*/ 	.word	0x00000000
        /*0bc8*/ 	.word	0x00000000
        /*0bcc*/ 	.short	0x010a
        /*0bce*/ 	.byte	0xff
	.zero		1


	//   ....[174]....
        /*0bd0*/ 	.word	0x000092a0
        /*0bd4*/ 	.word	0x00000000
        /*0bd8*/ 	.word	0x00000000
        /*0bdc*/ 	.short	0x010a
        /*0bde*/ 	.byte	0xff
	.zero		1


	//   ....[175]....
        /*0be0*/ 	.word	0x00009300
        /*0be4*/ 	.word	0x00000000
        /*0be8*/ 	.word	0x00000000
        /*0bec*/ 	.short	0x010a
        /*0bee*/ 	.byte	0xff
	.zero		1


	//   ....[176]....
        /*0bf0*/ 	.word	0x00009360
        /*0bf4*/ 	.word	0x00000000
        /*0bf8*/ 	.word	0x00000000
        /*0bfc*/ 	.short	0x010a
        /*0bfe*/ 	.byte	0xff
	.zero		1


	//   ....[177]....
        /*0c00*/ 	.word	0x000093c0
        /*0c04*/ 	.word	0x00000000
        /*0c08*/ 	.word	0x00000000
        /*0c0c*/ 	.short	0x010a
        /*0c0e*/ 	.byte	0xff
	.zero		1


	//   ....[178]....
        /*0c10*/ 	.word	0x00009420
        /*0c14*/ 	.word	0x00000000
        /*0c18*/ 	.word	0x00000000
        /*0c1c*/ 	.short	0x010a
        /*0c1e*/ 	.byte	0xff
	.zero		1


	//   ....[179]....
        /*0c20*/ 	.word	0x00009480
        /*0c24*/ 	.word	0x00000000
        /*0c28*/ 	.word	0x00000000
        /*0c2c*/ 	.short	0x010a
        /*0c2e*/ 	.byte	0xff
	.zero		1


	//   ....[180]....
        /*0c30*/ 	.word	0x000094e0
        /*0c34*/ 	.word	0x00000000
        /*0c38*/ 	.word	0x00000000
        /*0c3c*/ 	.short	0x010a
        /*0c3e*/ 	.byte	0xff
	.zero		1


	//   ....[181]....
        /*0c40*/ 	.word	0x00009540
        /*0c44*/ 	.word	0x00000000
        /*0c48*/ 	.word	0x00000000
        /*0c4c*/ 	.short	0x010a
        /*0c4e*/ 	.byte	0xff
	.zero		1


	//   ....[182]....
        /*0c50*/ 	.word	0x000095a0
        /*0c54*/ 	.word	0x00000000
        /*0c58*/ 	.word	0x00000000
        /*0c5c*/ 	.short	0x010a
        /*0c5e*/ 	.byte	0xff
	.zero		1


	//   ....[183]....
        /*0c60*/ 	.word	0x00009600
        /*0c64*/ 	.word	0x00000000
        /*0c68*/ 	.word	0x00000000
        /*0c6c*/ 	.short	0x010a
        /*0c6e*/ 	.byte	0xff
	.zero		1


	//   ....[184]....
        /*0c70*/ 	.word	0x00009660
        /*0c74*/ 	.word	0x00000000
        /*0c78*/ 	.word	0x00000000
        /*0c7c*/ 	.short	0x010a
        /*0c7e*/ 	.byte	0xff
	.zero		1


	//   ....[185]....
        /*0c80*/ 	.word	0x000096c0
        /*0c84*/ 	.word	0x00000000
        /*0c88*/ 	.word	0x00000000
        /*0c8c*/ 	.short	0x010a
        /*0c8e*/ 	.byte	0xff
	.zero		1


	//   ....[186]....
        /*0c90*/ 	.word	0x00009720
        /*0c94*/ 	.word	0x00000000
        /*0c98*/ 	.word	0x00000000
        /*0c9c*/ 	.short	0x010a
        /*0c9e*/ 	.byte	0xff
	.zero		1


	//   ....[187]....
        /*0ca0*/ 	.word	0x00009770
        /*0ca4*/ 	.word	0x00000000
        /*0ca8*/ 	.word	0x00000240
        /*0cac*/ 	.short	0x010a
        /*0cae*/ 	.byte	0xff
	.zero		1


	//   ....[188]....
        /*0cb0*/ 	.word	0x000097d0
        /*0cb4*/ 	.word	0x00000000
        /*0cb8*/ 	.word	0x00000210
        /*0cbc*/ 	.short	0x010a
        /*0cbe*/ 	.byte	0xff
	.zero		1


	//   ....[189]....
        /*0cc0*/ 	.word	0x00009820
        /*0cc4*/ 	.word	0x00000000
        /*0cc8*/ 	.word	0x00000200
        /*0ccc*/ 	.short	0x010a
        /*0cce*/ 	.byte	0xff
	.zero		1


	//   ....[190]....
        /*0cd0*/ 	.word	0x00009880
        /*0cd4*/ 	.word	0x00000000
        /*0cd8*/ 	.word	0x00000210
        /*0cdc*/ 	.short	0x010a
        /*0cde*/ 	.byte	0xff
	.zero		1


	//   ....[191]....
        /*0ce0*/ 	.word	0x000098d0
        /*0ce4*/ 	.word	0x00000002
        /*0ce8*/ 	.word	0x00000200
        /*0cec*/ 	.short	0x010a
        /*0cee*/ 	.byte	0xff
	.zero		1


	//   ....[192]....
        /*0cf0*/ 	.word	0x00009930
        /*0cf4*/ 	.word	0x00000003
        /*0cf8*/ 	.word	0x00000230
        /*0cfc*/ 	.short	0x010a
        /*0cfe*/ 	.byte	0xff
	.zero		1


	//   ....[193]....
        /*0d00*/ 	.word	0x00009990
        /*0d04*/ 	.word	0x00000002
        /*0d08*/ 	.word	0x00000000
        /*0d0c*/ 	.short	0x010a
        /*0d0e*/ 	.byte	0xff
	.zero		1


	//   ....[194]....
        /*0d10*/ 	.word	0x000099f0
        /*0d14*/ 	.word	0x00000000
        /*0d18*/ 	.word	0x00000000
        /*0d1c*/ 	.short	0x010a
        /*0d1e*/ 	.byte	0xff
	.zero		1


	//   ....[195]....
        /*0d20*/ 	.word	0x00009a50
        /*0d24*/ 	.word	0x00000000
        /*0d28*/ 	.word	0x00000000
        /*0d2c*/ 	.short	0x010a
        /*0d2e*/ 	.byte	0xff
	.zero		1


	//   ....[196]....
        /*0d30*/ 	.word	0x00009aa0
        /*0d34*/ 	.word	0x00000000
        /*0d38*/ 	.word	0x00000200
        /*0d3c*/ 	.short	0x010a
        /*0d3e*/ 	.byte	0xff
	.zero		1


	//   ....[197]....
        /*0d40*/ 	.word	0x00009b00
        /*0d44*/ 	.word	0x00000000
        /*0d48*/ 	.word	0x000001f8
        /*0d4c*/ 	.short	0x010a
        /*0d4e*/ 	.byte	0xff
	.zero		1


	//   ....[198]....
        /*0d50*/ 	.word	0x00009b60
        /*0d54*/ 	.word	0x00000000
        /*0d58*/ 	.word	0x000001d8
        /*0d5c*/ 	.short	0x010a
        /*0d5e*/ 	.byte	0xff
	.zero		1


	//   ....[199]....
        /*0d60*/ 	.word	0x00009bc0
        /*0d64*/ 	.word	0x00000000
        /*0d68*/ 	.word	0x000001d8
        /*0d6c*/ 	.short	0x010a
        /*0d6e*/ 	.byte	0xff
	.zero		1


	//   ....[200]....
        /*0d70*/ 	.word	0x00009c20
        /*0d74*/ 	.word	0x00000000
        /*0d78*/ 	.word	0x00000000
        /*0d7c*/ 	.short	0x010a
        /*0d7e*/ 	.byte	0xff
	.zero		1


	//   ....[201]....
        /*0d80*/ 	.word	0x00009c80
        /*0d84*/ 	.word	0x00000000
        /*0d88*/ 	.word	0x00000000
        /*0d8c*/ 	.short	0x010a
        /*0d8e*/ 	.byte	0xff
	.zero		1


	//   ....[202]....
        /*0d90*/ 	.word	0x00009cd0
        /*0d94*/ 	.word	0x00000000
        /*0d98*/ 	.word	0x00000200
        /*0d9c*/ 	.short	0x010a
        /*0d9e*/ 	.byte	0xff
	.zero		1


	//   ....[203]....
        /*0da0*/ 	.word	0x00009d20
        /*0da4*/ 	.word	0x00000000
        /*0da8*/ 	.word	0x000001c0
        /*0dac*/ 	.short	0x010a
        /*0dae*/ 	.byte	0xff
	.zero		1


	//   ....[204]....
        /*0db0*/ 	.word	0x00009d70
        /*0db4*/ 	.word	0x00000049
        /*0db8*/ 	.word	0x00000220
        /*0dbc*/ 	.short	0x010a
        /*0dbe*/ 	.byte	0xff
	.zero		1


	//   ....[205]....
        /*0dc0*/ 	.word	0x00009dc0
        /*0dc4*/ 	.word	0x00000002
        /*0dc8*/ 	.word	0x000001c0
        /*0dcc*/ 	.short	0x010a
        /*0dce*/ 	.byte	0xff
	.zero		1


	//----- nvinfo : EIATTR_NUM_MBARRIERS
	.align		4
.L_47:
        /*0dd0*/ 	.byte	0x03, 0x38
        /*0dd2*/ 	.short	0x004c


	//----- nvinfo : EIATTR_EXIT_INSTR_OFFSETS
	.align		4
        /*0dd4*/ 	.byte	0x04, 0x1c
        /*0dd6*/ 	.short	(.L_49 - .L_48)


	//   ....[0]....
.L_48:
        /*0dd8*/ 	.word	0x000038a0


	//   ....[1]....
        /*0ddc*/ 	.word	0x00003d90


	//   ....[2]....
        /*0de0*/ 	.word	0x00003df0


	//   ....[3]....
        /*0de4*/ 	.word	0x000050c0


	//   ....[4]....
        /*0de8*/ 	.word	0x00005f80


	//   ....[5]....
        /*0dec*/ 	.word	0x00005fc0


	//   ....[6]....
        /*0df0*/ 	.word	0x00008ac0


	//   ....[7]....
        /*0df4*/ 	.word	0x00008b40


	//   ....[8]....
        /*0df8*/ 	.word	0x00008b70


	//   ....[9]....
        /*0dfc*/ 	.word	0x00008be0


	//----- nvinfo : EIATTR_MAX_THREADS
	.align		4
.L_49:
        /*0e00*/ 	.byte	0x04, 0x05
        /*0e02*/ 	.short	(.L_51 - .L_50)
.L_50:
        /*0e04*/ 	.word	0x00000100
        /*0e08*/ 	.word	0x00000001
        /*0e0c*/ 	.word	0x00000001


	//----- nvinfo : EIATTR_CRS_STACK_SIZE
	.align		4
.L_51:
        /*0e10*/ 	.byte	0x04, 0x1e
        /*0e12*/ 	.short	(.L_53 - .L_52)
.L_52:
        /*0e14*/ 	.word	0x00000000


	//----- nvinfo : EIATTR_CBANK_PARAM_SIZE
	.align		4
.L_53:
        /*0e18*/ 	.byte	0x03, 0x19
        /*0e1a*/ 	.short	0x0c00


	//----- nvinfo : EIATTR_PARAM_CBANK
	.align		4
        /*0e1c*/ 	.byte	0x04, 0x0a
        /*0e1e*/ 	.short	(.L_55 - .L_54)
	.align		4
.L_54:
        /*0e20*/ 	.word	index@(.nv.constant0._ZN7cutlass13device_kernelINS_4gemm6kernel13GemmUniversalIN4cute5tupleIJiiiiEEENS1_10collective13CollectiveMmaINS1_46MainloopSm100TmaUmmaWarpSpecializedBlockScaledILi28ELi2ELi2ENS5_IJNS4_1CILi1EEESB_SB_EEEEENS5_IJNSA_ILi128EEENSA_ILi64EEESF_EEENS5_IJNS_12float_e2m1_tENS_13float_ue4m3_tEEEENS5_IJNS5_IJlSB_lEEENS4_6LayoutINS5_IJNS5_IJNS5_IJNSA_ILi32EEENSA_ILi4EEEEEEiEEENS5_IJNS5_IJNSA_ILi16EEESN_EEEiEEENS5_IJSB_iEEEEEENS5_IJSS_NS5_IJNS5_IJNSA_ILi0EEESB_EEENSA_ILi512EEEEEENS5_IJSV_iEEEEEEEEEEESJ_S12_NS4_8TiledMMAINS4_8MMA_AtomIJNS4_17SM100_MMA_MXF4_SSISH_SH_fSI_Li128ELi64ELi16ELNS4_4UMMA5MajorE0ELS17_0ELNS16_7ScaleInE0ELS18_0EEEEEENSL_ISC_NS5_IJSV_SV_SV_EEEEENS5_IJNS4_10UnderscoreES1D_S1D_EEEEENS5_IJNS4_13SM90_TMA_LOADES1G_EEENS5_IJNS4_14ComposedLayoutINS4_7SwizzleILi1ELi4ELi3EEENS4_18smem_ptr_flag_bitsILi4EEENSL_INS5_IJNSA_ILi8EEESF_EEENS5_IJSF_SB_EEEEEEENSL_INS5_IJNS5_IJNS5_IJSO_SB_EEESR_EEESB_NS5_IJSB_SB_EEEEEENS5_IJNS5_IJNS5_IJSR_SX_EEESW_EEESV_NS5_IJSN_SX_EEEEEEEEEEEvNS4_8identityES1H_S21_vS22_EENS_8epilogue10collective18CollectiveEpilogueINS24_23Sm100TmaWarpSpecializedILi3ELi2ELi32ELb1ELb0EEEJSG_NS5_IJNSL_ISE_SB_EENSL_ISM_SB_EEEEENS_10bfloat16_tESK_S2C_SK_NS24_6fusion15FusionCallbacksIS28_NS2D_17LinearCombinationIS2C_fS2C_fLNS_15FloatRoundStyleE2EEESG_S2B_JEEENS4_5SM1004TMEM4LOAD26SM100_TMEM_LOAD_32dp32b32xES1G_NS1I_INS1J_ILi2ELi4ELi3EEENS1L_ILi16EEENSL_INS5_IJS1N_SM_EEENS5_IJSM_SB_EEEEEEENS4_39AutoVectorizingCopyWithAssumedAlignmentILi128EEENS4_14SM90_TMA_STOREES2S_S2U_S2U_EEEvvEEEEvNT_6ParamsE)
        /*0e24*/ 	.short	0x0380
        /*0e26*/ 	.short	0x0c00


	//----- nvinfo : EIATTR_SW_WAR
	.align		4
.L_55:
        /*0e28*/ 	.byte	0x04, 0x36
        /*0e2a*/ 	.short	(.L_57 - .L_56)
.L_56:
        /*0e2c*/ 	.word	0x00000008
.L_57:


//--------------------- .nv.callgraph             --------------------------
	.section	.nv.callgraph,"",@"SHT_CUDA_CALLGRAPH"
	.align	4
	.sectionentsize	8
	.align		4
        /*0000*/ 	.word	0x00000000
	.align		4
        /*0004*/ 	.word	0xffffffff
	.align		4
        /*0008*/ 	.word	index@(_ZN7cutlass13device_kernelINS_4gemm6kernel13GemmUniversalIN4cute5tupleIJiiiiEEENS1_10collective13CollectiveMmaINS1_46MainloopSm100TmaUmmaWarpSpecializedBlockScaledILi28ELi2ELi2ENS5_IJNS4_1CILi1EEESB_SB_EEEEENS5_IJNSA_ILi128EEENSA_ILi64EEESF_EEENS5_IJNS_12float_e2m1_tENS_13float_ue4m3_tEEEENS5_IJNS5_IJlSB_lEEENS4_6LayoutINS5_IJNS5_IJNS5_IJNSA_ILi32EEENSA_ILi4EEEEEEiEEENS5_IJNS5_IJNSA_ILi16EEESN_EEEiEEENS5_IJSB_iEEEEEENS5_IJSS_NS5_IJNS5_IJNSA_ILi0EEESB_EEENSA_ILi512EEEEEENS5_IJSV_iEEEEEEEEEEESJ_S12_NS4_8TiledMMAINS4_8MMA_AtomIJNS4_17SM100_MMA_MXF4_SSISH_SH_fSI_Li128ELi64ELi16ELNS4_4UMMA5MajorE0ELS17_0ELNS16_7ScaleInE0ELS18_0EEEEEENSL_ISC_NS5_IJSV_SV_SV_EEEEENS5_IJNS4_10UnderscoreES1D_S1D_EEEEENS5_IJNS4_13SM90_TMA_LOADES1G_EEENS5_IJNS4_14ComposedLayoutINS4_7SwizzleILi1ELi4ELi3EEENS4_18smem_ptr_flag_bitsILi4EEENSL_INS5_IJNSA_ILi8EEESF_EEENS5_IJSF_SB_EEEEEEENSL_INS5_IJNS5_IJNS5_IJSO_SB_EEESR_EEESB_NS5_IJSB_SB_EEEEEENS5_IJNS5_IJNS5_IJSR_SX_EEESW_EEESV_NS5_IJSN_SX_EEEEEEEEEEEvNS4_8identityES1H_S21_vS22_EENS_8epilogue10collective18CollectiveEpilogueINS24_23Sm100TmaWarpSpecializedILi3ELi2ELi32ELb1ELb0EEEJSG_NS5_IJNSL_ISE_SB_EENSL_ISM_SB_EEEEENS_10bfloat16_tESK_S2C_SK_NS24_6fusion15FusionCallbacksIS28_NS2D_17LinearCombinationIS2C_fS2C_fLNS_15FloatRoundStyleE2EEESG_S2B_JEEENS4_5SM1004TMEM4LOAD26SM100_TMEM_LOAD_32dp32b32xES1G_NS1I_INS1J_ILi2ELi4ELi3EEENS1L_ILi16EEENSL_INS5_IJS1N_SM_EEENS5_IJSM_SB_EEEEEEENS4_39AutoVectorizingCopyWithAssumedAlignmentILi128EEENS4_14SM90_TMA_STOREES2S_S2U_S2U_EEEvvEEEEvNT_6ParamsE)
	.align		4
        /*000c*/ 	.word	index@(__assertfail)
	.align		4
        /*0010*/ 	.word	0x00000000
	.align		4
        /*0014*/ 	.word	0xfffffffe
	.align		4
        /*0018*/ 	.word	0x00000000
	.align		4
        /*001c*/ 	.word	0xfffffffd
	.align		4
        /*0020*/ 	.word	0x00000000
	.align		4
        /*0024*/ 	.word	0xfffffffc


//--------------------- .nv.constant4             --------------------------
	.section	.nv.constant4,"a",@progbits
	.align	8
	.align		8
.nv.constant4:
        /*0000*/ 	.dword	__assertfail
	.align		8
        /*0008*/ 	.dword	__unnamed_1
	.align		8
        /*0010*/ 	.dword	__unnamed_2
	.align		8
        /*0018*/ 	.dword	_ZN40_INTERNAL_275ae40d_4_k_cu_b361ec3b_342804cuda3std3__45__cpo5beginE
	.align		8
        /*0020*/ 	.dword	_ZN40_INTERNAL_275ae40d_4_k_cu_b361ec3b_342804cuda3std3__45__cpo3endE
	.align		8
        /*0028*/ 	.dword	_ZN40_INTERNAL_275ae40d_4_k_cu_b361ec3b_342804cuda3std3__45__cpo6cbeginE
	.align		8
        /*0030*/ 	.dword	_ZN40_INTERNAL_275ae40d_4_k_cu_b361ec3b_342804cuda3std3__45__cpo4cendE
	.align		8
        /*0038*/ 	.dword	_ZN40_INTERNAL_275ae40d_4_k_cu_b361ec3b_342804cuda3std3__442_GLOBAL__N__275ae40d_4_k_cu_b361ec3b_342806ignoreE
	.align		8
        /*0040*/ 	.dword	_ZN40_INTERNAL_275ae40d_4_k_cu_b361ec3b_342804cuda3std3__419piecewise_constructE
	.align		8
        /*0048*/ 	.dword	_ZN40_INTERNAL_275ae40d_4_k_cu_b361ec3b_342804cuda3std3__48in_placeE
	.align		8
        /*0050*/ 	.dword	_ZN40_INTERNAL_275ae40d_4_k_cu_b361ec3b_342804cuda3std6ranges3__45__cpo4swapE
	.align		8
        /*0058*/ 	.dword	_ZN40_INTERNAL_275ae40d_4_k_cu_b361ec3b_342804cuda3std6ranges3__45__cpo9iter_moveE
	.align		8
        /*0060*/ 	.dword	_ZN40_INTERNAL_275ae40d_4_k_cu_b361ec3b_342804cute7productE
	.align		8
        /*0068*/ 	.dword	_ZN40_INTERNAL_275ae40d_4_k_cu_b361ec3b_342804cute1_E
	.align		8
        /*0070*/ 	.dword	$str$25
	.align		8
        /*0078*/ 	.dword	$str$26
	.align		8
        /*0080*/ 	.dword	$str$29
	.align		8
        /*0088*/ 	.dword	$str$30


//--------------------- .text._ZN7cutlass13device_kernelINS_4gemm6kernel13GemmUniversalIN4cute5tupleIJiiiiEEENS1_10collective13CollectiveMmaINS1_46MainloopSm100TmaUmmaWarpSpecializedBlockScaledILi28ELi2ELi2ENS5_IJNS4_1CILi1EEESB_SB_EEEEENS5_IJNSA_ILi128EEENSA_ILi64EEESF_EEENS5_IJNS_12float_e2m1_tENS_13float_ue4m3_tEEEENS5_IJNS5_IJlSB_lEEENS4_6LayoutINS5_IJNS5_IJNS5_IJNSA_ILi32EEENSA_ILi4EEEEEEiEEENS5_IJNS5_IJNSA_ILi16EEESN_EEEiEEENS5_IJSB_iEEEEEENS5_IJSS_NS5_IJNS5_IJNSA_ILi0EEESB_EEENSA_ILi512EEEEEENS5_IJSV_iEEEEEEEEEEESJ_S12_NS4_8TiledMMAINS4_8MMA_AtomIJNS4_17SM100_MMA_MXF4_SSISH_SH_fSI_Li128ELi64ELi16ELNS4_4UMMA5MajorE0ELS17_0ELNS16_7ScaleInE0ELS18_0EEEEEENSL_ISC_NS5_IJSV_SV_SV_EEEEENS5_IJNS4_10UnderscoreES1D_S1D_EEEEENS5_IJNS4_13SM90_TMA_LOADES1G_EEENS5_IJNS4_14ComposedLayoutINS4_7SwizzleILi1ELi4ELi3EEENS4_18smem_ptr_flag_bitsILi4EEENSL_INS5_IJNSA_ILi8EEESF_EEENS5_IJSF_SB_EEEEEEENSL_INS5_IJNS5_IJNS5_IJSO_SB_EEESR_EEESB_NS5_IJSB_SB_EEEEEENS5_IJNS5_IJNS5_IJSR_SX_EEESW_EEESV_NS5_IJSN_SX_EEEEEEEEEEEvNS4_8identityES1H_S21_vS22_EENS_8epilogue10collective18CollectiveEpilogueINS24_23Sm100TmaWarpSpecializedILi3ELi2ELi32ELb1ELb0EEEJSG_NS5_IJNSL_ISE_SB_EENSL_ISM_SB_EEEEENS_10bfloat16_tESK_S2C_SK_NS24_6fusion15FusionCallbacksIS28_NS2D_17LinearCombinationIS2C_fS2C_fLNS_15FloatRoundStyleE2EEESG_S2B_JEEENS4_5SM1004TMEM4LOAD26SM100_TMEM_LOAD_32dp32b32xES1G_NS1I_INS1J_ILi2ELi4ELi3EEENS1L_ILi16EEENSL_INS5_IJS1N_SM_EEENS5_IJSM_SB_EEEEEEENS4_39AutoVectorizingCopyWithAssumedAlignmentILi128EEENS4_14SM90_TMA_STOREES2S_S2U_S2U_EEEvvEEEEvNT_6ParamsE --------------------------
	.section	.text._ZN7cutlass13device_kernelINS_4gemm6kernel13GemmUniversalIN4cute5tupleIJiiiiEEENS1_10collective13CollectiveMmaINS1_46MainloopSm100TmaUmmaWarpSpecializedBlockScaledILi28ELi2ELi2ENS5_IJNS4_1CILi1EEESB_SB_EEEEENS5_IJNSA_ILi128EEENSA_ILi64EEESF_EEENS5_IJNS_12float_e2m1_tENS_13float_ue4m3_tEEEENS5_IJNS5_IJlSB_lEEENS4_6LayoutINS5_IJNS5_IJNS5_IJNSA_ILi32EEENSA_ILi4EEEEEEiEEENS5_IJNS5_IJNSA_ILi16EEESN_EEEiEEENS5_IJSB_iEEEEEENS5_IJSS_NS5_IJNS5_IJNSA_ILi0EEESB_EEENSA_ILi512EEEEEENS5_IJSV_iEEEEEEEEEEESJ_S12_NS4_8TiledMMAINS4_8MMA_AtomIJNS4_17SM100_MMA_MXF4_SSISH_SH_fSI_Li128ELi64ELi16ELNS4_4UMMA5MajorE0ELS17_0ELNS16_7ScaleInE0ELS18_0EEEEEENSL_ISC_NS5_IJSV_SV_SV_EEEEENS5_IJNS4_10UnderscoreES1D_S1D_EEEEENS5_IJNS4_13SM90_TMA_LOADES1G_EEENS5_IJNS4_14ComposedLayoutINS4_7SwizzleILi1ELi4ELi3EEENS4_18smem_ptr_flag_bitsILi4EEENSL_INS5_IJNSA_ILi8EEESF_EEENS5_IJSF_SB_EEEEEEENSL_INS5_IJNS5_IJNS5_IJSO_SB_EEESR_EEESB_NS5_IJSB_SB_EEEEEENS5_IJNS5_IJNS5_IJSR_SX_EEESW_EEESV_NS5_IJSN_SX_EEEEEEEEEEEvNS4_8identityES1H_S21_vS22_EENS_8epilogue10collective18CollectiveEpilogueINS24_23Sm100TmaWarpSpecializedILi3ELi2ELi32ELb1ELb0EEEJSG_NS5_IJNSL_ISE_SB_EENSL_ISM_SB_EEEEENS_10bfloat16_tESK_S2C_SK_NS24_6fusion15FusionCallbacksIS28_NS2D_17LinearCombinationIS2C_fS2C_fLNS_15FloatRoundStyleE2EEESG_S2B_JEEENS4_5SM1004TMEM4LOAD26SM100_TMEM_LOAD_32dp32b32xES1G_NS1I_INS1J_ILi2ELi4ELi3EEENS1L_ILi16EEENSL_INS5_IJS1N_SM_EEENS5_IJSM_SB_EEEEEEENS4_39AutoVectorizingCopyWithAssumedAlignmentILi128EEENS4_14SM90_TMA_STOREES2S_S2U_S2U_EEEvvEEEEvNT_6ParamsE,"ax",@progbits
	.align	128
.text._ZN7cutlass13device_kernelINS_4gemm6kernel13GemmUniversalIN4cute5tupleIJiiiiEEENS1_10collective13CollectiveMmaINS1_46MainloopSm100TmaUmmaWarpSpecializedBlockScaledILi28ELi2ELi2ENS5_IJNS4_1CILi1EEESB_SB_EEEEENS5_IJNSA_ILi128EEENSA_ILi64EEESF_EEENS5_IJNS_12float_e2m1_tENS_13float_ue4m3_tEEEENS5_IJNS5_IJlSB_lEEENS4_6LayoutINS5_IJNS5_IJNS5_IJNSA_ILi32EEENSA_ILi4EEEEEEiEEENS5_IJNS5_IJNSA_ILi16EEESN_EEEiEEENS5_IJSB_iEEEEEENS5_IJSS_NS5_IJNS5_IJNSA_ILi0EEESB_EEENSA_ILi512EEEEEENS5_IJSV_iEEEEEEEEEEESJ_S12_NS4_8TiledMMAINS4_8MMA_AtomIJNS4_17SM100_MMA_MXF4_SSISH_SH_fSI_Li128ELi64ELi16ELNS4_4UMMA5MajorE0ELS17_0ELNS16_7ScaleInE0ELS18_0EEEEEENSL_ISC_NS5_IJSV_SV_SV_EEEEENS5_IJNS4_10UnderscoreES1D_S1D_EEEEENS5_IJNS4_13SM90_TMA_LOADES1G_EEENS5_IJNS4_14ComposedLayoutINS4_7SwizzleILi1ELi4ELi3EEENS4_18smem_ptr_flag_bitsILi4EEENSL_INS5_IJNSA_ILi8EEESF_EEENS5_IJSF_SB_EEEEEEENSL_INS5_IJNS5_IJNS5_IJSO_SB_EEESR_EEESB_NS5_IJSB_SB_EEEEEENS5_IJNS5_IJNS5_IJSR_SX_EEESW_EEESV_NS5_IJSN_SX_EEEEEEEEEEEvNS4_8identityES1H_S21_vS22_EENS_8epilogue10collective18CollectiveEpilogueINS24_23Sm100TmaWarpSpecializedILi3ELi2ELi32ELb1ELb0EEEJSG_NS5_IJNSL_ISE_SB_EENSL_ISM_SB_EEEEENS_10bfloat16_tESK_S2C_SK_NS24_6fusion15FusionCallbacksIS28_NS2D_17LinearCombinationIS2C_fS2C_fLNS_15FloatRoundStyleE2EEESG_S2B_JEEENS4_5SM1004TMEM4LOAD26SM100_TMEM_LOAD_32dp32b32xES1G_NS1I_INS1J_ILi2ELi4ELi3EEENS1L_ILi16EEENSL_INS5_IJS1N_SM_EEENS5_IJSM_SB_EEEEEEENS4_39AutoVectorizingCopyWithAssumedAlignmentILi128EEENS4_14SM90_TMA_STOREES2S_S2U_S2U_EEEvvEEEEvNT_6ParamsE:
        .type           _ZN7cutlass13device_kernelINS_4gemm6kernel13GemmUniversalIN4cute5tupleIJiiiiEEENS1_10collective13CollectiveMmaINS1_46MainloopSm100TmaUmmaWarpSpecializedBlockScaledILi28ELi2ELi2ENS5_IJNS4_1CILi1EEESB_SB_EEEEENS5_IJNSA_ILi128EEENSA_ILi64EEESF_EEENS5_IJNS_12float_e2m1_tENS_13float_ue4m3_tEEEENS5_IJNS5_IJlSB_lEEENS4_6LayoutINS5_IJNS5_IJNS5_IJNSA_ILi32EEENSA_ILi4EEEEEEiEEENS5_IJNS5_IJNSA_ILi16EEESN_EEEiEEENS5_IJSB_iEEEEEENS5_IJSS_NS5_IJNS5_IJNSA_ILi0EEESB_EEENSA_ILi512EEEEEENS5_IJSV_iEEEEEEEEEEESJ_S12_NS4_8TiledMMAINS4_8MMA_AtomIJNS4_17SM100_MMA_MXF4_SSISH_SH_fSI_Li128ELi64ELi16ELNS4_4UMMA5MajorE0ELS17_0ELNS16_7ScaleInE0ELS18_0EEEEEENSL_ISC_NS5_IJSV_SV_SV_EEEEENS5_IJNS4_10UnderscoreES1D_S1D_EEEEENS5_IJNS4_13SM90_TMA_LOADES1G_EEENS5_IJNS4_14ComposedLayoutINS4_7SwizzleILi1ELi4ELi3EEENS4_18smem_ptr_flag_bitsILi4EEENSL_INS5_IJNSA_ILi8EEESF_EEENS5_IJSF_SB_EEEEEEENSL_INS5_IJNS5_IJNS5_IJSO_SB_EEESR_EEESB_NS5_IJSB_SB_EEEEEENS5_IJNS5_IJNS5_IJSR_SX_EEESW_EEESV_NS5_IJSN_SX_EEEEEEEEEEEvNS4_8identityES1H_S21_vS22_EENS_8epilogue10collective18CollectiveEpilogueINS24_23Sm100TmaWarpSpecializedILi3ELi2ELi32ELb1ELb0EEEJSG_NS5_IJNSL_ISE_SB_EENSL_ISM_SB_EEEEENS_10bfloat16_tESK_S2C_SK_NS24_6fusion15FusionCallbacksIS28_NS2D_17LinearCombinationIS2C_fS2C_fLNS_15FloatRoundStyleE2EEESG_S2B_JEEENS4_5SM1004TMEM4LOAD26SM100_TMEM_LOAD_32dp32b32xES1G_NS1I_INS1J_ILi2ELi4ELi3EEENS1L_ILi16EEENSL_INS5_IJS1N_SM_EEENS5_IJSM_SB_EEEEEEENS4_39AutoVectorizingCopyWithAssumedAlignmentILi128EEENS4_14SM90_TMA_STOREES2S_S2U_S2U_EEEvvEEEEvNT_6ParamsE,@function
        .size           _ZN7cutlass13device_kernelINS_4gemm6kernel13GemmUniversalIN4cute5tupleIJiiiiEEENS1_10collective13CollectiveMmaINS1_46MainloopSm100TmaUmmaWarpSpecializedBlockScaledILi28ELi2ELi2ENS5_IJNS4_1CILi1EEESB_SB_EEEEENS5_IJNSA_ILi128EEENSA_ILi64EEESF_EEENS5_IJNS_12float_e2m1_tENS_13float_ue4m3_tEEEENS5_IJNS5_IJlSB_lEEENS4_6LayoutINS5_IJNS5_IJNS5_IJNSA_ILi32EEENSA_ILi4EEEEEEiEEENS5_IJNS5_IJNSA_ILi16EEESN_EEEiEEENS5_IJSB_iEEEEEENS5_IJSS_NS5_IJNS5_IJNSA_ILi0EEESB_EEENSA_ILi512EEEEEENS5_IJSV_iEEEEEEEEEEESJ_S12_NS4_8TiledMMAINS4_8MMA_AtomIJNS4_17SM100_MMA_MXF4_SSISH_SH_fSI_Li128ELi64ELi16ELNS4_4UMMA5MajorE0ELS17_0ELNS16_7ScaleInE0ELS18_0EEEEEENSL_ISC_NS5_IJSV_SV_SV_EEEEENS5_IJNS4_10UnderscoreES1D_S1D_EEEEENS5_IJNS4_13SM90_TMA_LOADES1G_EEENS5_IJNS4_14ComposedLayoutINS4_7SwizzleILi1ELi4ELi3EEENS4_18smem_ptr_flag_bitsILi4EEENSL_INS5_IJNSA_ILi8EEESF_EEENS5_IJSF_SB_EEEEEEENSL_INS5_IJNS5_IJNS5_IJSO_SB_EEESR_EEESB_NS5_IJSB_SB_EEEEEENS5_IJNS5_IJNS5_IJSR_SX_EEESW_EEESV_NS5_IJSN_SX_EEEEEEEEEEEvNS4_8identityES1H_S21_vS22_EENS_8epilogue10collective18CollectiveEpilogueINS24_23Sm100TmaWarpSpecializedILi3ELi2ELi32ELb1ELb0EEEJSG_NS5_IJNSL_ISE_SB_EENSL_ISM_SB_EEEEENS_10bfloat16_tESK_S2C_SK_NS24_6fusion15FusionCallbacksIS28_NS2D_17LinearCombinationIS2C_fS2C_fLNS_15FloatRoundStyleE2EEESG_S2B_JEEENS4_5SM1004TMEM4LOAD26SM100_TMEM_LOAD_32dp32b32xES1G_NS1I_INS1J_ILi2ELi4ELi3EEENS1L_ILi16EEENSL_INS5_IJS1N_SM_EEENS5_IJSM_SB_EEEEEEENS4_39AutoVectorizingCopyWithAssumedAlignmentILi128EEENS4_14SM90_TMA_STOREES2S_S2U_S2U_EEEvvEEEEvNT_6ParamsE,(.L_x_227 - _ZN7cutlass13device_kernelINS_4gemm6kernel13GemmUniversalIN4cute5tupleIJiiiiEEENS1_10collective13CollectiveMmaINS1_46MainloopSm100TmaUmmaWarpSpecializedBlockScaledILi28ELi2ELi2ENS5_IJNS4_1CILi1EEESB_SB_EEEEENS5_IJNSA_ILi128EEENSA_ILi64EEESF_EEENS5_IJNS_12float_e2m1_tENS_13float_ue4m3_tEEEENS5_IJNS5_IJlSB_lEEENS4_6LayoutINS5_IJNS5_IJNS5_IJNSA_ILi32EEENSA_ILi4EEEEEEiEEENS5_IJNS5_IJNSA_ILi16EEESN_EEEiEEENS5_IJSB_iEEEEEENS5_IJSS_NS5_IJNS5_IJNSA_ILi0EEESB_EEENSA_ILi512EEEEEENS5_IJSV_iEEEEEEEEEEESJ_S12_NS4_8TiledMMAINS4_8MMA_AtomIJNS4_17SM100_MMA_MXF4_SSISH_SH_fSI_Li128ELi64ELi16ELNS4_4UMMA5MajorE0ELS17_0ELNS16_7ScaleInE0ELS18_0EEEEEENSL_ISC_NS5_IJSV_SV_SV_EEEEENS5_IJNS4_10UnderscoreES1D_S1D_EEEEENS5_IJNS4_13SM90_TMA_LOADES1G_EEENS5_IJNS4_14ComposedLayoutINS4_7SwizzleILi1ELi4ELi3EEENS4_18smem_ptr_flag_bitsILi4EEENSL_INS5_IJNSA_ILi8EEESF_EEENS5_IJSF_SB_EEEEEEENSL_INS5_IJNS5_IJNS5_IJSO_SB_EEESR_EEESB_NS5_IJSB_SB_EEEEEENS5_IJNS5_IJNS5_IJSR_SX_EEESW_EEESV_NS5_IJSN_SX_EEEEEEEEEEEvNS4_8identityES1H_S21_vS22_EENS_8epilogue10collective18CollectiveEpilogueINS24_23Sm100TmaWarpSpecializedILi3ELi2ELi32ELb1ELb0EEEJSG_NS5_IJNSL_ISE_SB_EENSL_ISM_SB_EEEEENS_10bfloat16_tESK_S2C_SK_NS24_6fusion15FusionCallbacksIS28_NS2D_17LinearCombinationIS2C_fS2C_fLNS_15FloatRoundStyleE2EEESG_S2B_JEEENS4_5SM1004TMEM4LOAD26SM100_TMEM_LOAD_32dp32b32xES1G_NS1I_INS1J_ILi2ELi4ELi3EEENS1L_ILi16EEENSL_INS5_IJS1N_SM_EEENS5_IJSM_SB_EEEEEEENS4_39AutoVectorizingCopyWithAssumedAlignmentILi128EEENS4_14SM90_TMA_STOREES2S_S2U_S2U_EEEvvEEEEvNT_6ParamsE)
        .other          _ZN7cutlass13device_kernelINS_4gemm6kernel13GemmUniversalIN4cute5tupleIJiiiiEEENS1_10collective13CollectiveMmaINS1_46MainloopSm100TmaUmmaWarpSpecializedBlockScaledILi28ELi2ELi2ENS5_IJNS4_1CILi1EEESB_SB_EEEEENS5_IJNSA_ILi128EEENSA_ILi64EEESF_EEENS5_IJNS_12float_e2m1_tENS_13float_ue4m3_tEEEENS5_IJNS5_IJlSB_lEEENS4_6LayoutINS5_IJNS5_IJNS5_IJNSA_ILi32EEENSA_ILi4EEEEEEiEEENS5_IJNS5_IJNSA_ILi16EEESN_EEEiEEENS5_IJSB_iEEEEEENS5_IJSS_NS5_IJNS5_IJNSA_ILi0EEESB_EEENSA_ILi512EEEEEENS5_IJSV_iEEEEEEEEEEESJ_S12_NS4_8TiledMMAINS4_8MMA_AtomIJNS4_17SM100_MMA_MXF4_SSISH_SH_fSI_Li128ELi64ELi16ELNS4_4UMMA5MajorE0ELS17_0ELNS16_7ScaleInE0ELS18_0EEEEEENSL_ISC_NS5_IJSV_SV_SV_EEEEENS5_IJNS4_10UnderscoreES1D_S1D_EEEEENS5_IJNS4_13SM90_TMA_LOADES1G_EEENS5_IJNS4_14ComposedLayoutINS4_7SwizzleILi1ELi4ELi3EEENS4_18smem_ptr_flag_bitsILi4EEENSL_INS5_IJNSA_ILi8EEESF_EEENS5_IJSF_SB_EEEEEEENSL_INS5_IJNS5_IJNS5_IJSO_SB_EEESR_EEESB_NS5_IJSB_SB_EEEEEENS5_IJNS5_IJNS5_IJSR_SX_EEESW_EEESV_NS5_IJSN_SX_EEEEEEEEEEEvNS4_8identityES1H_S21_vS22_EENS_8epilogue10collective18CollectiveEpilogueINS24_23Sm100TmaWarpSpecializedILi3ELi2ELi32ELb1ELb0EEEJSG_NS5_IJNSL_ISE_SB_EENSL_ISM_SB_EEEEENS_10bfloat16_tESK_S2C_SK_NS24_6fusion15FusionCallbacksIS28_NS2D_17LinearCombinationIS2C_fS2C_fLNS_15FloatRoundStyleE2EEESG_S2B_JEEENS4_5SM1004TMEM4LOAD26SM100_TMEM_LOAD_32dp32b32xES1G_NS1I_INS1J_ILi2ELi4ELi3EEENS1L_ILi16EEENSL_INS5_IJS1N_SM_EEENS5_IJSM_SB_EEEEEEENS4_39AutoVectorizingCopyWithAssumedAlignmentILi128EEENS4_14SM90_TMA_STOREES2S_S2U_S2U_EEEvvEEEEvNT_6ParamsE,@"STO_CUDA_ENTRY STV_DEFAULT"
_ZN7cutlass13device_kernelINS_4gemm6kernel13GemmUniversalIN4cute5tupleIJiiiiEEENS1_10collective13CollectiveMmaINS1_46MainloopSm100TmaUmmaWarpSpecializedBlockScaledILi28ELi2ELi2ENS5_IJNS4_1CILi1EEESB_SB_EEEEENS5_IJNSA_ILi128EEENSA_ILi64EEESF_EEENS5_IJNS_12float_e2m1_tENS_13float_ue4m3_tEEEENS5_IJNS5_IJlSB_lEEENS4_6LayoutINS5_IJNS5_IJNS5_IJNSA_ILi32EEENSA_ILi4EEEEEEiEEENS5_IJNS5_IJNSA_ILi16EEESN_EEEiEEENS5_IJSB_iEEEEEENS5_IJSS_NS5_IJNS5_IJNSA_ILi0EEESB_EEENSA_ILi512EEEEEENS5_IJSV_iEEEEEEEEEEESJ_S12_NS4_8TiledMMAINS4_8MMA_AtomIJNS4_17SM100_MMA_MXF4_SSISH_SH_fSI_Li128ELi64ELi16ELNS4_4UMMA5MajorE0ELS17_0ELNS16_7ScaleInE0ELS18_0EEEEEENSL_ISC_NS5_IJSV_SV_SV_EEEEENS5_IJNS4_10UnderscoreES1D_S1D_EEEEENS5_IJNS4_13SM90_TMA_LOADES1G_EEENS5_IJNS4_14ComposedLayoutINS4_7SwizzleILi1ELi4ELi3EEENS4_18smem_ptr_flag_bitsILi4EEENSL_INS5_IJNSA_ILi8EEESF_EEENS5_IJSF_SB_EEEEEEENSL_INS5_IJNS5_IJNS5_IJSO_SB_EEESR_EEESB_NS5_IJSB_SB_EEEEEENS5_IJNS5_IJNS5_IJSR_SX_EEESW_EEESV_NS5_IJSN_SX_EEEEEEEEEEEvNS4_8identityES1H_S21_vS22_EENS_8epilogue10collective18CollectiveEpilogueINS24_23Sm100TmaWarpSpecializedILi3ELi2ELi32ELb1ELb0EEEJSG_NS5_IJNSL_ISE_SB_EENSL_ISM_SB_EEEEENS_10bfloat16_tESK_S2C_SK_NS24_6fusion15FusionCallbacksIS28_NS2D_17LinearCombinationIS2C_fS2C_fLNS_15FloatRoundStyleE2EEESG_S2B_JEEENS4_5SM1004TMEM4LOAD26SM100_TMEM_LOAD_32dp32b32xES1G_NS1I_INS1J_ILi2ELi4ELi3EEENS1L_ILi16EEENSL_INS5_IJS1N_SM_EEENS5_IJSM_SB_EEEEEEENS4_39AutoVectorizingCopyWithAssumedAlignmentILi128EEENS4_14SM90_TMA_STOREES2S_S2U_S2U_EEEvvEEEEvNT_6ParamsE:
[----:B------:R-:W1:Y:S01]  /*0000*/  LDC R1, c[0x0][0x37c] ;  /* 0x0000df00ff017b82 */ /* 0x000e620000000800 */
[----:B------:R-:W2:Y:S01]  /*0010*/  S2R R93, SR_TID.X ;  /* 0x00000000005d7919 */ /* 0x000ea20000002100 */
[----:B------:R-:W3:Y:S01]  /*0020*/  LDCU.64 UR4, c[0x0][0xc90] ;  /* 0x00019200ff0477ac */ /* 0x000ee20008000a00 */
[----:B------:R-:W-:Y:S02]  /*0030*/  PRMT R88, RZ, 0x7610, R88 ;  /* 0x00007610ff587816 */ /* 0x000fe40000000058 */
[----:B------:R-:W-:Y:S01]  /*0040*/  ELECT P5, URZ, PT ;  /* 0x0000000000ff782f */ /* 0x000fe200038a0000 */
[----:B------:R-:W4:Y:S01]  /*0050*/  LDCU.64 UR46, c[0x0][0x358] ;  /* 0x00006b00ff2e77ac */ /* 0x000f220008000a00 */
[----:B---3--:R-:W-:-:S04]  /*0060*/  UISETP.NE.U32.AND UP0, UPT, UR4, URZ, UPT ;  /* 0x000000ff0400728c */ /* 0x008fc8000bf05070 */
[----:B------:R-:W-:Y:S01]  /*0070*/  UISETP.NE.AND.EX UP0, UPT, UR5, URZ, UPT, UP0 ;  /* 0x000000ff0500728c */ /* 0x000fe2000bf05300 */
[----:B--2---:R-:W-:-:S05]  /*0080*/  SHF.R.U32.HI R92, RZ, 0x5, R93 ;  /* 0x00000005ff5c7819 */ /* 0x004fca000001165d */
[----:B------:R-:W2:Y:S02]  /*0090*/  SHFL.IDX PT, R0, R92, RZ, 0x1f ;  /* 0x00001fff5c007589 */ /* 0x000ea400000e0000 */
[----:B--2---:R-:W-:Y:S01]  /*00a0*/  R2UR UR8, R0 ;  /* 0x00000000000872ca */ /* 0x004fe200000e0000 */
[----:B-1--4-:R-:W-:-:S14]  /*00b0*/  BRA.U UP0, `(.L_x_0) ;  /* 0x00000001002c7547 */ /* 0x012fdc000b800000 */
[----:B------:R-:W1:Y:S02]  /*00c0*/  LDCU.64 UR6, c[0x0][0xc88] ;  /* 0x00019100ff0677ac */ /* 0x000e640008000a00 */
[----:B-1----:R-:W-:-:S04]  /*00d0*/  UISETP.NE.U32.AND UP0, UPT, UR6, URZ, UPT ;  /* 0x000000ff0600728c */ /* 0x002fc8000bf05070 */
[----:B------:R-:W-:-:S09]  /*00e0*/  UISETP.NE.AND.EX UP0, UPT, UR7, URZ, UPT, UP0 ;  /* 0x000000ff0700728c */ /* 0x000fd2000bf05300 */
[----:B------:R-:W-:Y:S05]  /*00f0*/  BRA.U !UP0, `(.L_x_1) ;  /* 0x0000000108107547 */ /* 0x000fea000b800000 */
[----:B------:R-:W1:Y:S02]  /*0100*/  LDC.64 R2, c[0x0][0xc88] ;  /* 0x00032200ff027b82 */ /* 0x000e640000000a00 */
[----:B-1----:R1:W5:Y:S01]  /*0110*/  LDG.E R49, desc[UR46][R2.64] ;  /* 0x0000002e02317981 */ /* 0x002362000c1e1900 */
[----:B------:R-:W-:Y:S01]  /*0120*/  HFMA2 R88, -RZ, RZ, 0, 5.9604644775390625e-08 ;  /* 0x00000001ff587431 */ /* 0x000fe200000001ff */
[----:B------:R-:W-:Y:S05]  /*0130*/  BRA `(.L_x_0) ;  /* 0x00000000000c7947 */ /* 0x000fea0003800000 */
.L_x_1:
[----:B------:R-:W1:Y:S01]  /*0140*/  LDCU UR6, c[0x0][0xc80] ;  /* 0x00019000ff0677ac */ /* 0x000e620008000800 */
[----:B------:R-:W-:Y:S01]  /*0150*/  HFMA2 R88, -RZ, RZ, 0, 5.9604644775390625e-08 ;  /* 0x00000001ff587431 */ /* 0x000fe200000001ff */
[----:B-1----:R-:W-:-:S07]  /*0160*/  MOV R49, UR6 ;  /* 0x0000000600317c02 */ /* 0x002fce0008000f00 */
.L_x_0:
[----:B------:R-:W2:Y:S02]  /*0170*/  LDCU.64 UR6, c[0x0][0xcb0] ;  /* 0x00019600ff0677ac */ /* 0x000ea40008000a00 */
[----:B--2---:R-:W-:-:S04]  /*0180*/  UISETP.NE.U32.AND UP0, UPT, UR6, URZ, UPT ;  /* 0x000000ff0600728c */ /* 0x004fc8000bf05070 */
[----:B------:R-:W-:-:S09]  /*0190*/  UISETP.NE.AND.EX UP0, UPT, UR7, URZ, UPT, UP0 ;  /* 0x000000ff0700728c */ /* 0x000fd2000bf05300 */
[----:B------:R-:W-:Y:S05]  /*01a0*/  BRA.U UP0, `(.L_x_2) ;  /* 0x0000000100247547 */ /* 0x000fea000b800000 */
[----:B------:R-:W2:Y:S02]  /*01b0*/  LDCU.64 UR6, c[0x0][0xca8] ;  /* 0x00019500ff0677ac */ /* 0x000ea40008000a00 */
[----:B--2---:R-:W-:-:S04]  /*01c0*/  UISETP.NE.U32.AND UP0, UPT, UR6, URZ, UPT ;  /* 0x000000ff0600728c */ /* 0x004fc8000bf05070 */
[----:B------:R-:W-:-:S09]  /*01d0*/  UISETP.NE.AND.EX UP0, UPT, UR7, URZ, UPT, UP0 ;  /* 0x000000ff0700728c */ /* 0x000fd2000bf05300 */
[----:B------:R-:W-:Y:S05]  /*01e0*/  BRA.U !UP0, `(.L_x_3) ;  /* 0x00000001080c7547 */ /* 0x000fea000b800000 */
[----:B-1----:R-:W1:Y:S02]  /*01f0*/  LDC.64 R2, c[0x0][0xca8] ;  /* 0x00032a00ff027b82 */ /* 0x002e640000000a00 */
[----:B-1----:R2:W5:Y:S01]  /*0200*/  LDG.E R47, desc[UR46][R2.64] ;  /* 0x0000002e022f7981 */ /* 0x002562000c1e1900 */
[----:B------:R-:W-:Y:S05]  /*0210*/  BRA `(.L_x_2) ;  /* 0x0000000000087947 */ /* 0x000fea0003800000 */
.L_x_3:
[----:B------:R-:W2:Y:S02]  /*0220*/  LDCU UR6, c[0x0][0xca0] ;  /* 0x00019400ff0677ac */ /* 0x000ea40008000800 */
[----:B--2---:R-:W-:Y:S02]  /*0230*/  MOV R47, UR6 ;  /* 0x00000006002f7c02 */ /* 0x004fe40008000f00 */
.L_x_2:
[----:B------:R-:W-:Y:S01]  /*0240*/  IMAD.U32 R0, RZ, RZ, UR8 ;  /* 0x00000008ff007e24 */ /* 0x000fe2000f8e00ff */
[----:B------:R-:W-:Y:S04]  /*0250*/  BSSY.RECONVERGENT B0, `(.L_x_4) ;  /* 0x0000012000007945 */ /* 0x000fe80003800200 */
[C---:B------:R-:W-:Y:S02]  /*0260*/  ISETP.NE.OR P1, PT, R0.reuse, 0x1, !P5 ;  /* 0x000000010000780c */ /* 0x040fe40006f25670 */
[----:B------:R-:W-:-:S11]  /*0270*/  ISETP.NE.OR P0, PT, R0, 0x3, !P5 ;  /* 0x000000030000780c */ /* 0x000fd60006f05670 */
[----:B------:R-:W-:Y:S05]  /*0280*/  @P1 BRA `(.L_x_5) ;  /* 0x0000000000381947 */ /* 0x000fea0003800000 */
[----:B------:R-:W3:Y:S02]  /*0290*/  LDCU.64 UR6, c[0x0][0x348] ;  /* 0x00006900ff0677ac */ /* 0x000ee40008000a00 */
[----:B---3--:R-:W-:Y:S02]  /*02a0*/  UIADD3 UR14, UP3, UPT, UR6, 0x80, URZ ;  /* 0x00000080060e7890 */ /* 0x008fe4000ff7e0ff */
[----:B------:R-:W-:Y:S02]  /*02b0*/  UIADD3 UR12, UP2, UPT, UR6, 0x180, URZ ;  /* 0x00000180060c7890 */ /* 0x000fe4000ff5e0ff */
[----:B------:R-:W-:Y:S02]  /*02c0*/  UIADD3 UR10, UP1, UPT, UR6, 0x280, URZ ;  /* 0x00000280060a7890 */ /* 0x000fe4000ff3e0ff */
[----:B------:R-:W-:Y:S02]  /*02d0*/  UIADD3 UR6, UP0, UPT, UR6, 0x380, URZ ;  /* 0x0000038006067890 */ /* 0x000fe4000ff1e0ff */
[----:B------:R-:W-:-:S02]  /*02e0*/  UIADD3.X UR15, UPT, UPT, URZ, UR7, URZ, UP3, !UPT ;  /* 0x00000007ff0f7290 */ /* 0x000fc40009ffe4ff */
[----:B------:R-:W-:Y:S02]  /*02f0*/  UIADD3.X UR13, UPT, UPT, URZ, UR7, URZ, UP2, !UPT ;  /* 0x00000007ff0d7290 */ /* 0x000fe400097fe4ff */
[----:B------:R-:W-:Y:S02]  /*0300*/  UIADD3.X UR11, UPT, UPT, URZ, UR7, URZ, UP1, !UPT ;  /* 0x00000007ff0b7290 */ /* 0x000fe40008ffe4ff */
[----:B------:R-:W-:-:S03]  /*0310*/  UIADD3.X UR7, UPT, UPT, URZ, UR7, URZ, UP0, !UPT ;  /* 0x00000007ff077290 */ /* 0x000fc600087fe4ff */
[----:B------:R3:W-:Y:S02]  /*0320*/  UTMACCTL.PF [UR14] ;  /* 0x000000000e0079b9 */ /* 0x0007e40008040000 */
[----:B------:R3:W-:Y:S02]  /*0330*/  UTMACCTL.PF [UR12] ;  /* 0x000000000c0079b9 */ /* 0x0007e40008040000 */
[----:B------:R3:W-:Y:S02]  /*0340*/  UTMACCTL.PF [UR10] ;  /* 0x000000000a0079b9 */ /* 0x0007e40008040000 */
[----:B------:R3:W-:Y:S02]  /*0350*/  UTMACCTL.PF [UR6] ;  /* 0x00000000060079b9 */ /* 0x0007e40008040000 */
[----:B---3--:R-:W-:Y:S01]  /*0360*/  NOP ;  /* 0x0000000000007918 */ /* 0x008fe20000000000 */
.L_x_5:
[----:B------:R-:W-:Y:S05]  /*0370*/  BSYNC.RECONVERGENT B0 ;  /* 0x0000000000007941 */ /* 0x000fea0003800200 */
.L_x_4:
[----:B------:R-:W-:Y:S04]  /*0380*/  BSSY.RECONVERGENT B0, `(.L_x_6) ;  /* 0x000000a000007945 */ /* 0x000fe80003800200 */
[----:B------:R-:W-:Y:S05]  /*0390*/  @P0 BRA `(.L_x_7) ;  /* 0x0000000000200947 */ /* 0x000fea0003800000 */
[----:B------:R-:W3:Y:S02]  /*03a0*/  LDCU.64 UR6, c[0x0][0x348] ;  /* 0x00006900ff0677ac */ /* 0x000ee40008000a00 */
[----:B---3--:R-:W-:Y:S02]  /*03b0*/  UIADD3 UR10, UP1, UPT, UR6, 0x980, URZ ;  /* 0x00000980060a7890 */ /* 0x008fe4000ff3e0ff */
[----:B------:R-:W-:Y:S02]  /*03c0*/  UIADD3 UR6, UP0, UPT, UR6, 0xa80, URZ ;  /* 0x00000a8006067890 */ /* 0x000fe4000ff1e0ff */
[----:B------:R-:W-:Y:S02]  /*03d0*/  UIADD3.X UR11, UPT, UPT, URZ, UR7, URZ, UP1, !UPT ;  /* 0x00000007ff0b7290 */ /* 0x000fe40008ffe4ff */
[----:B------:R-:W-:-:S07]  /*03e0*/  UIADD3.X UR7, UPT, UPT, URZ, UR7, URZ, UP0, !UPT ;  /* 0x00000007ff077290 */ /* 0x000fce00087fe4ff */
[----:B------:R3:W-:Y:S02]  /*03f0*/  UTMACCTL.PF [UR10] ;  /* 0x000000000a0079b9 */ /* 0x0007e40008040000 */
[----:B------:R3:W-:Y:S02]  /*0400*/  UTMACCTL.PF [UR6] ;  /* 0x00000000060079b9 */ /* 0x0007e40008040000 */
[----:B---3--:R-:W-:Y:S01]  /*0410*/  NOP ;  /* 0x0000000000007918 */ /* 0x008fe20000000000 */
.L_x_7:
[----:B------:R-:W-:Y:S05]  /*0420*/  BSYNC.RECONVERGENT B0 ;  /* 0x0000000000007941 */ /* 0x000fea0003800200 */
.L_x_6:
[----:B------:R-:W3:Y:S01]  /*0430*/  LDCU.64 UR6, c[0x0][0xc88] ;  /* 0x00019100ff0677ac */ /* 0x000ee20008000a00 */
[----:B------:R-:W-:Y:S02]  /*0440*/  UISETP.EQ.U32.AND UP1, UPT, UR4, URZ, UPT ;  /* 0x000000ff0400728c */ /* 0x000fe4000bf22070 */
[----:B------:R-:W-:Y:S02]  /*0450*/  UPLOP3.LUT UP2, UPT, UPT, UPT, UPT, 0x80, 0x8 ;  /* 0x000000000008789c */ /* 0x000fe40003f4f070 */
[----:B---3--:R-:W-:-:S04]  /*0460*/  UISETP.NE.U32.AND UP0, UPT, UR6, URZ, UPT ;  /* 0x000000ff0600728c */ /* 0x008fc8000bf05070 */
[----:B------:R-:W-:-:S04]  /*0470*/  UISETP.NE.AND.EX UP0, UPT, UR7, URZ, UPT, UP0 ;  /* 0x000000ff0700728c */ /* 0x000fc8000bf05300 */
[----:B------:R-:W-:-:S04]  /*0480*/  UISETP.EQ.OR.EX UP3, UPT, UR5, URZ, !UP0, UP1 ;  /* 0x000000ff0500728c */ /* 0x000fc8000c762710 */
[----:B------:R-:W-:-:S05]  /*0490*/  UP2UR UR53, UPR, URZ, 0x8 ;  /* 0x00000008ff357883 */ /* 0x000fca0008000000 */
[----:B------:R-:W-:Y:S07]  /*04a0*/  BRA.U !UP3, `(.L_x_8) ;  /* 0x000000010b207547 */ /* 0x000fee000b800000 */
[----:B------:R-:W-:Y:S01]  /*04b0*/  UISETP.NE.U32.AND UP2, UPT, UR4, URZ, UPT ;  /* 0x000000ff0400728c */ /* 0x000fe2000bf45070 */
[----:B-----5:R-:W-:Y:S01]  /*04c0*/  FSETP.NEU.AND P0, PT, R49, RZ, PT ;  /* 0x000000ff3100720b */ /* 0x020fe20003f0d000 */
[----:B------:R-:W-:Y:S02]  /*04d0*/  USEL UR4, URZ, 0xffffffff, UP0 ;  /* 0xffffffffff047887 */ /* 0x000fe40008000000 */
[----:B------:R-:W-:-:S10]  /*04e0*/  UISETP.NE.AND.EX UP2, UPT, UR5, URZ, UPT, UP2 ;  /* 0x000000ff0500728c */ /* 0x000fd4000bf45320 */
[----:B------:R-:W-:Y:S01]  /*04f0*/  VOTEU.ANY UP1, P0 ;  /* 0x0000000000ff7886 */ /* 0x000fe20000020100 */
[----:B------:R-:W-:-:S04]  /*0500*/  @!UP2 USEL UR4, URZ, 0xffffffff, UP1 ;  /* 0xffffffffff04a887 */ /* 0x000fc80008800000 */
[----:B------:R-:W-:-:S04]  /*0510*/  ULOP3.LUT UR4, UR4, 0x1, URZ, 0xc0, !UPT ;  /* 0x0000000104047892 */ /* 0x000fc8000f8ec0ff */
[----:B------:R-:W-:-:S11]  /*0520*/  UISETP.NE.U32.AND UP2, UPT, UR4, 0x1, UPT ;  /* 0x000000010400788c */ /* 0x000fd6000bf45070 */
.L_x_8:
[----:B-12---:R-:W1:Y:S01]  /*0530*/  SHFL.IDX PT, R2, R92, RZ, 0x1f ;  /* 0x00001fff5c027589 */ /* 0x006e6200000e0000 */
[----:B------:R-:W-:-:S04]  /*0540*/  UISETP.NE.AND UP1, UPT, UR8, 0x2, UPT ;  /* 0x000000020800788c */ /* 0x000fc8000bf25270 */
[----:B------:R-:W-:Y:S01]  /*0550*/  USEL UR6, URZ, 0x1, UP1 ;  /* 0x00000001ff067887 */ /* 0x000fe20008800000 */
[----:B-1----:R-:W-:-:S13]  /*0560*/  ISETP.NE.AND P0, PT, R2, RZ, PT ;  /* 0x000000ff0200720c */ /* 0x002fda0003f05270 */
[----:B------:R-:W-:Y:S05]  /*0570*/  @P0 BRA `(.L_x_9) ;  /* 0x0000000400140947 */ /* 0x000fea0003800000 */
[----:B------:R-:W-:Y:S01]  /*0580*/  ELECT P0, URZ, PT ;  /* 0x0000000000ff782f */ /* 0x000fe20003800000 */
[----:B------:R-:W-:-:S12]  /*0590*/  BSSY.RECONVERGENT B0, `(.L_x_9) ;  /* 0x0000043000007945 */ /* 0x000fd80003800200 */
[----:B------:R-:W-:Y:S05]  /*05a0*/  @!P0 BRA `(.L_x_10) ;  /* 0x0000000400048947 */ /* 0x000fea0003800000 */
[----:B------:R-:W1:Y:S01]  /*05b0*/  S2UR UR5, SR_CgaCtaId ;  /* 0x00000000000579c3 */ /* 0x000e620000008800 */
[----:B------:R-:W-:Y:S01]  /*05c0*/  UMOV UR7, 0x400 ;  /* 0x0000040000077882 */ /* 0x000fe20000000000 */
[----:B------:R-:W-:Y:S02]  /*05d0*/  UMOV UR4, 0x1 ;  /* 0x0000000100047882 */ /* 0x000fe40000000000 */
[----:B------:R-:W-:-:S04]  /*05e0*/  UIADD3 UR10, UPT, UPT, -UR4, 0x100000, URZ ;  /* 0x00100000040a7890 */ /* 0x000fc8000fffe1ff */
[----:B------:R-:W-:Y:S02]  /*05f0*/  USHF.L.U32 UR11, UR10, 0xb, URZ ;  /* 0x0000000b0a0b7899 */ /* 0x000fe400080006ff */
[----:B------:R-:W-:Y:S02]  /*0600*/  USHF.L.U32 UR10, UR10, 0x1, URZ ;  /* 0x000000010a0a7899 */ /* 0x000fe400080006ff */
[----:B-1----:R-:W-:Y:S01]  /*0610*/  ULEA UR5, UR5, UR7, 0x18 ;  /* 0x0000000705057291 */ /* 0x002fe2000f8ec0ff */
[----:B------:R-:W1:Y:S11]  /*0620*/  FENCE.VIEW.ASYNC.S ;  /* 0x00000000000073c6 */ /* 0x000e760000000000 */
[----:B-1----:R1:W2:Y:S01]  /*0630*/  SYNCS.EXCH.64 URZ, [UR5], UR10 ;  /* 0x0000000a05ff75b2 */ /* 0x0022a20008000100 */
[----:B------:R1:W3:Y:S01]  /*0640*/  SYNCS.EXCH.64 URZ, [UR5+0xe0], UR10 ;  /* 0x0000e00a05ff75b2 */ /* 0x0002e20008000100 */
[----:B------:R1:W4:Y:S01]  /*0650*/  SYNCS.EXCH.64 URZ, [UR5+0x8], UR10 ;  /* 0x0000080a05ff75b2 */ /* 0x0003220008000100 */
[----:B------:R1:W1:Y:S01]  /*0660*/  SYNCS.EXCH.64 URZ, [UR5+0xe8], UR10 ;  /* 0x0000e80a05ff75b2 */ /* 0x0002620008000100 */
        /* <DEDUP_REMOVED lines=52> */
[----:B--234-:R-:W-:Y:S01]  /*09b0*/  NOP ;  /* 0x0000000000007918 */ /* 0x01cfe20000000000 */
.L_x_10:
[----:B-1----:R-:W-:Y:S05]  /*09c0*/  BSYNC.RECONVERGENT B0 ;  /* 0x0000000000007941 */ /* 0x002fea0003800200 */
.L_x_9:
[----:B------:R-:W1:Y:S01]  /*09d0*/  SHFL.IDX PT, R2, R92, RZ, 0x1f ;  /* 0x00001fff5c027589 */ /* 0x000e6200000e0000 */
[----:B------:R-:W-:Y:S01]  /*09e0*/  NOP ;  /* 0x0000000000007918 */ /* 0x000fe20000000000 */
[----:B-1----:R-:W-:-:S13]  /*09f0*/  ISETP.NE.AND P0, PT, R2, 0x1, PT ;  /* 0x000000010200780c */ /* 0x002fda0003f05270 */
[----:B------:R-:W-:Y:S05]  /*0a00*/  @P0 BRA `(.L_x_11) ;  /* 0x0000000000500947 */ /* 0x000fea0003800000 */
[----:B------:R-:W1:Y:S01]  /*0a10*/  S2UR UR7, SR_CgaCtaId ;  /* 0x00000000000779c3 */ /* 0x000e620000008800 */
[----:B------:R-:W-:Y:S01]  /*0a20*/  UMOV UR9, 0x400 ;  /* 0x0000040000097882 */ /* 0x000fe20000000000 */
[----:B------:R-:W-:Y:S01]  /*0a30*/  UMOV UR5, 0x20 ;  /* 0x0000002000057882 */ /* 0x000fe20000000000 */
[----:B------:R-:W-:Y:S01]  /*0a40*/  UMOV UR4, 0x80 ;  /* 0x0000008000047882 */ /* 0x000fe20000000000 */
[----:B------:R-:W-:-:S04]  /*0a50*/  UIADD3 UR10, UPT, UPT, -UR5, 0x100000, URZ ;  /* 0x00100000050a7890 */ /* 0x000fc8000fffe1ff */
[----:B------:R-:W-:Y:S02]  /*0a60*/  USHF.L.U32 UR11, UR10, 0xb, URZ ;  /* 0x0000000b0a0b7899 */ /* 0x000fe400080006ff */
[----:B------:R-:W-:Y:S02]  /*0a70*/  USHF.L.U32 UR10, UR10, 0x1, URZ ;  /* 0x000000010a0a7899 */ /* 0x000fe400080006ff */
[----:B------:R-:W-:-:S04]  /*0a80*/  UIADD3 UR4, UPT, UPT, -UR4, 0x100000, URZ ;  /* 0x0010000004047890 */ /* 0x000fc8000fffe1ff */
[----:B------:R-:W-:Y:S02]  /*0a90*/  USHF.L.U32 UR5, UR4, 0xb, URZ ;  /* 0x0000000b04057899 */ /* 0x000fe400080006ff */
[----:B------:R-:W-:Y:S01]  /*0aa0*/  USHF.L.U32 UR4, UR4, 0x1, URZ ;  /* 0x0000000104047899 */ /* 0x000fe200080006ff */
[----:B------:R-:W-:Y:S01]  /*0ab0*/  ELECT P0, URZ, PT ;  /* 0x0000000000ff782f */ /* 0x000fe20003800000 */
[----:B-1----:R-:W-:Y:S01]  /*0ac0*/  ULEA UR7, UR7, UR9, 0x18 ;  /* 0x0000000907077291 */ /* 0x002fe2000f8ec0ff */
[----:B------:R-:W1:Y:S11]  /*0ad0*/  FENCE.VIEW.ASYNC.S ;  /* 0x00000000000073c6 */ /* 0x000e760000000000 */
[----:B-1----:R1:W2:Y:S01]  /*0ae0*/  SYNCS.EXCH.64 URZ, [UR7+0x1c0], UR10 ;  /* 0x0001c00a07ff75b2 */ /* 0x0022a20008000100 */
[----:B------:R1:W3:Y:S01]  /*0af0*/  SYNCS.EXCH.64 URZ, [UR7+0x1d8], UR4 ;  /* 0x0001d80407ff75b2 */ /* 0x0002e20008000100 */
[----:B------:R1:W4:Y:S01]  /*0b00*/  SYNCS.EXCH.64 URZ, [UR7+0x1c8], UR10 ;  /* 0x0001c80a07ff75b2 */ /* 0x0003220008000100 */
[----:B------:R1:W1:Y:S01]  /*0b10*/  SYNCS.EXCH.64 URZ, [UR7+0x1e0], UR4 ;  /* 0x0001e00407ff75b2 */ /* 0x0002620008000100 */
[----:B------:R1:W1:Y:S01]  /*0b20*/  SYNCS.EXCH.64 URZ, [UR7+0x1d0], UR10 ;  /* 0x0001d00a07ff75b2 */ /* 0x0002620008000100 */
[----:B------:R1:W1:Y:S01]  /*0b30*/  SYNCS.EXCH.64 URZ, [UR7+0x1e8], UR4 ;  /* 0x0001e80407ff75b2 */ /* 0x0002620008000100 */
[----:B------:R-:W-:Y:S01]  /*0b40*/  NOP ;  /* 0x0000000000007918 */ /* 0x000fe20000000000 */
.L_x_11:
[----:B------:R-:W2:Y:S01]  /*0b50*/  SHFL.IDX PT, R2, R92, RZ, 0x1f ;  /* 0x00001fff5c027589 */ /* 0x000ea200000e0000 */
[----:B------:R-:W-:Y:S01]  /*0b60*/  NOP ;  /* 0x0000000000007918 */ /* 0x000fe20000000000 */
[----:B--2---:R-:W-:-:S13]  /*0b70*/  ISETP.NE.AND P0, PT, R2, 0x3, PT ;  /* 0x000000030200780c */ /* 0x004fda0003f05270 */
[----:B------:R-:W-:Y:S05]  /*0b80*/  @P0 BRA `(.L_x_12) ;  /* 0x0000000000300947 */ /* 0x000fea0003800000 */
[----:B-1----:R-:W1:Y:S01]  /*0b90*/  S2UR UR5, SR_CgaCtaId ;  /* 0x00000000000579c3 */ /* 0x002e620000008800 */
[----:B------:R-:W-:Y:S01]  /*0ba0*/  UMOV UR7, 0x400 ;  /* 0x0000040000077882 */ /* 0x000fe20000000000 */
[----:B------:R-:W-:Y:S01]  /*0bb0*/  UMOV UR4, 0x20 ;  /* 0x0000002000047882 */ /* 0x000fe20000000000 */
[----:B------:R-:W-:Y:S01]  /*0bc0*/  ELECT P0, URZ, PT ;  /* 0x0000000000ff782f */ /* 0x000fe20003800000 */
[----:B------:R-:W-:-:S04]  /*0bd0*/  UIADD3 UR10, UPT, UPT, -UR4, 0x100000, URZ ;  /* 0x00100000040a7890 */ /* 0x000fc8000fffe1ff */
[----:B------:R-:W-:Y:S02]  /*0be0*/  USHF.L.U32 UR11, UR10, 0xb, URZ ;  /* 0x0000000b0a0b7899 */ /* 0x000fe400080006ff */
[----:B------:R-:W-:Y:S02]  /*0bf0*/  USHF.L.U32 UR10, UR10, 0x1, URZ ;  /* 0x000000010a0a7899 */ /* 0x000fe400080006ff */
[----:B-1----:R-:W-:Y:S01]  /*0c00*/  ULEA UR5, UR5, UR7, 0x18 ;  /* 0x0000000705057291 */ /* 0x002fe2000f8ec0ff */
[----:B------:R-:W1:Y:S11]  /*0c10*/  FENCE.VIEW.ASYNC.S ;  /* 0x00000000000073c6 */ /* 0x000e760000000000 */
[----:B-1----:R2:W1:Y:S01]  /*0c20*/  SYNCS.EXCH.64 URZ, [UR5+0x1f0], UR10 ;  /* 0x0001f00a05ff75b2 */ /* 0x0024620008000100 */
[----:B------:R2:W1:Y:S02]  /*0c30*/  SYNCS.EXCH.64 URZ, [UR5+0x1f8], UR10 ;  /* 0x0001f80a05ff75b2 */ /* 0x0004640008000100 */
[----:B--2---:R-:W-:Y:S01]  /*0c40*/  NOP ;  /* 0x0000000000007918 */ /* 0x004fe20000000000 */
.L_x_12:
[----:B------:R-:W2:Y:S01]  /*0c50*/  SHFL.IDX PT, R2, R92, RZ, 0x1f ;  /* 0x00001fff5c027589 */ /* 0x000ea200000e0000 */
[----:B------:R-:W-:Y:S01]  /*0c60*/  NOP ;  /* 0x0000000000007918 */ /* 0x000fe20000000000 */
[----:B--2---:R-:W-:-:S13]  /*0c70*/  ISETP.NE.AND P0, PT, R2, 0x4, PT ;  /* 0x000000040200780c */ /* 0x004fda0003f05270 */
[----:B------:R-:W-:Y:S05]  /*0c80*/  @P0 BRA `(.L_x_13) ;  /* 0x00000000004c0947 */ /* 0x000fea0003800000 */
[----:B-1----:R-:W1:Y:S01]  /*0c90*/  S2UR UR5, SR_CgaCtaId ;  /* 0x00000000000579c3 */ /* 0x002e620000008800 */
[----:B------:R-:W-:Y:S01]  /*0ca0*/  UMOV UR9, 0x100 ;  /* 0x0000010000097882 */ /* 0x000fe20000000000 */
[----:B------:R-:W-:Y:S01]  /*0cb0*/  UMOV UR7, 0x400 ;  /* 0x0000040000077882 */ /* 0x000fe20000000000 */
[----:B------:R-:W-:Y:S01]  /*0cc0*/  USEL UR9, UR9, 0xe0, UP2 ;  /* 0x000000e009097887 */ /* 0x000fe20009000000 */
[----:B------:R-:W-:Y:S01]  /*0cd0*/  UMOV UR4, 0x1 ;  /* 0x0000000100047882 */ /* 0x000fe20000000000 */
[----:B------:R-:W-:Y:S01]  /*0ce0*/  ELECT P0, URZ, PT ;  /* 0x0000000000ff782f */ /* 0x000fe20003800000 */
[----:B------:R-:W-:-:S04]  /*0cf0*/  UIADD3 UR10, UPT, UPT, -UR4, 0x100000, URZ ;  /* 0x00100000040a7890 */ /* 0x000fc8000fffe1ff */
[----:B------:R-:W-:Y:S02]  /*0d00*/  USHF.L.U32 UR11, UR10, 0xb, URZ ;  /* 0x0000000b0a0b7899 */ /* 0x000fe400080006ff */
[----:B------:R-:W-:Y:S02]  /*0d10*/  USHF.L.U32 UR10, UR10, 0x1, URZ ;  /* 0x000000010a0a7899 */ /* 0x000fe400080006ff */
[----:B------:R-:W-:-:S04]  /*0d20*/  UIADD3 UR12, UPT, UPT, -UR9, 0x100000, URZ ;  /* 0x00100000090c7890 */ /* 0x000fc8000fffe1ff */
[----:B------:R-:W-:Y:S02]  /*0d30*/  USHF.L.U32 UR13, UR12, 0xb, URZ ;  /* 0x0000000b0c0d7899 */ /* 0x000fe400080006ff */
[----:B------:R-:W-:Y:S02]  /*0d40*/  USHF.L.U32 UR12, UR12, 0x1, URZ ;  /* 0x000000010c0c7899 */ /* 0x000fe400080006ff */
[----:B-1----:R-:W-:Y:S01]  /*0d50*/  ULEA UR5, UR5, UR7, 0x18 ;  /* 0x0000000705057291 */ /* 0x002fe2000f8ec0ff */
[----:B------:R-:W1:Y:S11]  /*0d60*/  FENCE.VIEW.ASYNC.S ;  /* 0x00000000000073c6 */ /* 0x000e760000000000 */
[----:B-1----:R2:W1:Y:S01]  /*0d70*/  SYNCS.EXCH.64 URZ, [UR5+0x200], UR10 ;  /* 0x0002000a05ff75b2 */ /* 0x0024620008000100 */
[----:B------:R2:W1:Y:S01]  /*0d80*/  SYNCS.EXCH.64 URZ, [UR5+0x210], UR12 ;  /* 0x0002100c05ff75b2 */ /* 0x0004620008000100 */
[----:B------:R2:W1:Y:S01]  /*0d90*/  SYNCS.EXCH.64 URZ, [UR5+0x208], UR10 ;  /* 0x0002080a05ff75b2 */ /* 0x0004620008000100 */
[----:B------:R2:W1:Y:S02]  /*0da0*/  SYNCS.EXCH.64 URZ, [UR5+0x218], UR12 ;  /* 0x0002180c05ff75b2 */ /* 0x0004640008000100 */
[----:B--2---:R-:W-:Y:S01]  /*0db0*/  NOP ;  /* 0x0000000000007918 */ /* 0x004fe20000000000 */
.L_x_13:
[----:B------:R-:W2:Y:S01]  /*0dc0*/  SHFL.IDX PT, R2, R92, RZ, 0x1f ;  /* 0x00001fff5c027589 */ /* 0x000ea200000e0000 */
[----:B------:R-:W-:Y:S01]  /*0dd0*/  NOP ;  /* 0x0000000000007918 */ /* 0x000fe20000000000 */
[----:B--2---:R-:W-:-:S13]  /*0de0*/  ISETP.NE.AND P0, PT, R2, 0x5, PT ;  /* 0x000000050200780c */ /* 0x004fda0003f05270 */
[----:B------:R-:W-:Y:S05]  /*0df0*/  @P0 BRA `(.L_x_14) ;  /* 0x0000000000480947 */ /* 0x000fea0003800000 */
[----:B-1----:R-:W1:Y:S01]  /*0e00*/  S2UR UR7, SR_CgaCtaId ;  /* 0x00000000000779c3 */ /* 0x002e620000008800 */
        /* <DEDUP_REMOVED lines=12> */
[----:B-1----:R2:W1:Y:S01]  /*0ed0*/  SYNCS.EXCH.64 URZ, [UR7+0x220], UR10 ;  /* 0x0002200a07ff75b2 */ /* 0x0024620008000100 */
[----:B------:R2:W1:Y:S01]  /*0ee0*/  SYNCS.EXCH.64 URZ, [UR7+0x230], UR4 ;  /* 0x0002300407ff75b2 */ /* 0x0004620008000100 */
[----:B------:R2:W1:Y:S01]  /*0ef0*/  SYNCS.EXCH.64 URZ, [UR7+0x228], UR10 ;  /* 0x0002280a07ff75b2 */ /* 0x0004620008000100 */
[----:B------:R2:W1:Y:S02]  /*0f00*/  SYNCS.EXCH.64 URZ, [UR7+0x238], UR4 ;  /* 0x0002380407ff75b2 */ /* 0x0004640008000100 */
[----:B--2---:R-:W-:Y:S01]  /*0f10*/  NOP ;  /* 0x0000000000007918 */ /* 0x004fe20000000000 */
.L_x_14:
[----:B------:R-:W2:Y:S01]  /*0f20*/  SHFL.IDX PT, R2, R92, RZ, 0x1f ;  /* 0x00001fff5c027589 */ /* 0x000ea200000e0000 */
[----:B------:R-:W1:Y:S01]  /*0f30*/  S2UR UR27, SR_CTAID.X ;  /* 0x00000000001b79c3 */ /* 0x000e620000002500 */
[----:B------:R-:W-:Y:S01]  /*0f40*/  NOP ;  /* 0x0000000000007918 */ /* 0x000fe20000000000 */
[----:B--2---:R-:W-:-:S13]  /*0f50*/  ISETP.NE.AND P0, PT, R2, 0x3, PT ;  /* 0x000000030200780c */ /* 0x004fda0003f05270 */
[----:B-1----:R-:W-:Y:S05]  /*0f60*/  @P0 BRA `(.L_x_15) ;  /* 0x0000000000380947 */ /* 0x002fea0003800000 */
[----:B------:R-:W1:Y:S01]  /*0f70*/  S2UR UR5, SR_CgaCtaId ;  /* 0x00000000000579c3 */ /* 0x000e620000008800 */
        /* <DEDUP_REMOVED lines=8> */
[----:B-1----:R1:W2:Y:S01]  /*1000*/  SYNCS.EXCH.64 URZ, [UR5+0x240], UR10 ;  /* 0x0002400a05ff75b2 */ /* 0x0022a20008000100 */
[----:B------:R1:W1:Y:S01]  /*1010*/  SYNCS.EXCH.64 URZ, [UR5+0x250], UR10 ;  /* 0x0002500a05ff75b2 */ /* 0x0002620008000100 */
[----:B------:R1:W1:Y:S01]  /*1020*/  SYNCS.EXCH.64 URZ, [UR5+0x248], UR10 ;  /* 0x0002480a05ff75b2 */ /* 0x0002620008000100 */
[----:B------:R1:W1:Y:S01]  /*1030*/  SYNCS.EXCH.64 URZ, [UR5+0x258], UR10 ;  /* 0x0002580a05ff75b2 */ /* 0x0002620008000100 */
[----:B------:R-:W-:Y:S01]  /*1040*/  NOP ;  /* 0x0000000000007918 */ /* 0x000fe20000000000 */
.L_x_15:
[----:B------:R-:W3:Y:S01]  /*1050*/  S2UR UR4, SR_CTAID.Y ;  /* 0x00000000000479c3 */ /* 0x000ee20000002600 */
[----:B------:R-:W-:-:S05]  /*1060*/  CS2R.32 R87, SR_CgaSize ;  /* 0x0000000000577805 */ /* 0x000fca0000008a00 */
[----:B------:R-:W-:-:S05]  /*1070*/  IMAD R87, R87, -0xa0, RZ ;  /* 0xffffff6057577824 */ /* 0x000fca00078e02ff */
[----:B-1----:R-:W-:-:S14]  /*1080*/  R2UR UR5, R87 ;  /* 0x00000000570572ca */ /* 0x002fdc00000e0000 */
[----:B------:R-:W1:Y:S01]  /*1090*/  LDCU UR5, c[0x0][UR5+0x2b4] ;  /* 0x00005680050577ac */ /* 0x000e620008000800 */
[----:B------:R-:W-:Y:S01]  /*10a0*/  I2FP.F32.U32 R87, UR27 ;  /* 0x0000001b00577c45 */ /* 0x000fe20008201000 */
[----:B------:R-:W-:Y:S01]  /*10b0*/  NOP ;  /* 0x0000000000007918 */ /* 0x000fe20000000000 */
[----:B------:R-:W-:-:S05]  /*10c0*/  CS2R.32 R86, SR_CgaSize ;  /* 0x0000000000567805 */ /* 0x000fca0000008a00 */
[----:B------:R-:W-:-:S05]  /*10d0*/  IMAD R86, R86, -0xa0, RZ ;  /* 0xffffff6056567824 */ /* 0x000fca00078e02ff */
[----:B------:R-:W-:-:S14]  /*10e0*/  R2UR UR7, R86 ;  /* 0x00000000560772ca */ /* 0x000fdc00000e0000 */
[----:B------:R-:W4:Y:S01]  /*10f0*/  LDCU UR7, c[0x0][UR7+0x2b0] ;  /* 0x00005600070777ac */ /* 0x000f220008000800 */
[----:B------:R-:W2:Y:S01]  /*1100*/  LDC R10, c[0x0][0xf24] ;  /* 0x0003c900ff0a7b82 */ /* 0x000ea20000000800 */
[----:B------:R-:W-:-:S05]  /*1110*/  CS2R.32 R2, SR_CgaSize ;  /* 0x0000000000027805 */ /* 0x000fca0000008a00 */
[----:B------:R-:W-:-:S06]  /*1120*/  IMAD R2, R2, -0xa0, RZ ;  /* 0xffffff6002027824 */ /* 0x000fcc00078e02ff */
[----:B------:R-:W2:Y:S01]  /*1130*/  LDC R2, c[0x0][R2+0x2a4] ;  /* 0x0000a90002027b82 */ /* 0x000ea20000000800 */
[----:B----4-:R-:W-:Y:S01]  /*1140*/  FMUL R87, R87, UR7 ;  /* 0x0000000757577c20 */ /* 0x010fe20008400000 */
[----:B---3--:R-:W-:Y:S02]  /*1150*/  I2FP.F32.U32 R86, UR4 ;  /* 0x0000000400567c45 */ /* 0x008fe40008201000 */
[----:B------:R-:W-:-:S05]  /*1160*/  CS2R.32 R3, SR_CgaSize ;  /* 0x0000000000037805 */ /* 0x000fca0000008a00 */
[----:B------:R-:W-:-:S06]  /*1170*/  IMAD R3, R3, -0xa0, RZ ;  /* 0xffffff6003037824 */ /* 0x000fcc00078e02ff */
[----:B------:R-:W3:Y:S01]  /*1180*/  LDC R3, c[0x0][R3+0x2a0] ;  /* 0x0000a80003037b82 */ /* 0x000ee20000000800 */
[----:B------:R-:W-:Y:S01]  /*1190*/  MOV R14, UR4 ;  /* 0x00000004000e7c02 */ /* 0x000fe20008000f00 */
[----:B-1----:R-:W-:Y:S01]  /*11a0*/  FMUL R86, R86, UR5 ;  /* 0x0000000556567c20 */ /* 0x002fe20008400000 */
[----:B------:R-:W1:Y:S05]  /*11b0*/  F2I.U32.TRUNC.NTZ R87, R87 ;  /* 0x0000005700577305 */ /* 0x000e6a000020f000 */
[----:B--2---:R-:W-:Y:S01]  /*11c0*/  BAR.SYNC.DEFER_BLOCKING 0x0 ;  /* 0x0000000000007b1d */ /* 0x004fe20000010000 */
[----:B------:R-:W-:-:S07]  /*11d0*/  ISETP.GE.AND P0, PT, R10, 0x1, PT ;  /* 0x000000010a00780c */ /* 0x000fce0003f06270 */
[----:B------:R-:W2:Y:S01]  /*11e0*/  S2UR UR44, SR_CTAID.Z ;  /* 0x00000000002c79c3 */ /* 0x000ea20000002700 */
[----:B------:R-:W4:Y:S01]  /*11f0*/  F2I.U32.TRUNC.NTZ R86, R86 ;  /* 0x0000005600567305 */ /* 0x000f22000020f000 */
[----:B-1----:R-:W-:-:S05]  /*1200*/  IADD3 R87, PT, PT, -R87, RZ, RZ ;  /* 0x000000ff57577210 */ /* 0x002fca0007ffe1ff */
[----:B---3--:R-:W-:Y:S01]  /*1210*/  IMAD R87, R3, R87, UR27 ;  /* 0x0000001b03577e24 */ /* 0x008fe2000f8e0257 */
[----:B----4-:R-:W-:-:S05]  /*1220*/  IADD3 R86, PT, PT, -R86, RZ, RZ ;  /* 0x000000ff56567210 */ /* 0x010fca0007ffe1ff */
[----:B------:R-:W-:Y:S01]  /*1230*/  IMAD R86, R2, R86, UR4 ;  /* 0x0000000402567e24 */ /* 0x000fe2000f8e0256 */
[----:B--2---:R-:W-:Y:S06]  /*1240*/  @!P0 BRA `(.L_x_16) ;  /* 0x0000000000c08947 */ /* 0x004fec0003800000 */
[----:B------:R-:W1:Y:S01]  /*1250*/  LDC.64 R4, c[0x0][0xf18] ;  /* 0x0003c600ff047b82 */ /* 0x000e620000000a00 */
[----:B------:R-:W-:-:S07]  /*1260*/  ISETP.NE.AND P0, PT, R10, 0x1, PT ;  /* 0x000000010a00780c */ /* 0x000fce0003f05270 */
[----:B------:R-:W2:Y:S08]  /*1270*/  LDC R9, c[0x0][0xf0c] ;  /* 0x0003c300ff097b82 */ /* 0x000eb00000000800 */
[----:B------:R-:W3:Y:S08]  /*1280*/  LDC R12, c[0x0][0x370] ;  /* 0x0000dc00ff0c7b82 */ /* 0x000ef00000000800 */
[----:B------:R-:W4:Y:S01]  /*1290*/  LDC R11, c[0x0][0x374] ;  /* 0x0000dd00ff0b7b82 */ /* 0x000f220000000800 */
[----:B-1----:R-:W-:-:S07]  /*12a0*/  ISETP.NE.AND P1, PT, R4, 0x1, PT ;  /* 0x000000010400780c */ /* 0x002fce0003f25270 */
[----:B------:R-:W3:Y:S01]  /*12b0*/  LDC.64 R6, c[0x0][0xf10] ;  /* 0x0003c400ff067b82 */ /* 0x000ee20000000a00 */
[----:B--2---:R-:W-:-:S07]  /*12c0*/  ISETP.NE.AND P2, PT, R9, 0x1, PT ;  /* 0x000000010900780c */ /* 0x004fce0003f45270 */
[----:B------:R-:W1:Y:S08]  /*12d0*/  LDC R8, c[0x0][0xf20] ;  /* 0x0003c800ff087b82 */ /* 0x000e700000000800 */
[----:B------:R-:W2:Y:S01]  /*12e0*/  LDC.64 R2, c[0x0][0xf28] ;  /* 0x0003ca00ff027b82 */ /* 0x000ea20000000a00 */
[----:B----4-:R-:W-:-:S04]  /*12f0*/  IMAD.HI.U32 R13, R11, R5, RZ ;  /* 0x000000050b0d7227 */ /* 0x010fc800078e00ff */
[----:B---3--:R-:W-:-:S04]  /*1300*/  IMAD.HI.U32 R15, R12, R6, RZ ;  /* 0x000000060c0f7227 */ /* 0x008fc800078e00ff */
[----:B------:R-:W-:Y:S01]  /*1310*/  IMAD.HI.U32 R6, R6, UR27, RZ ;  /* 0x0000001b06067c27 */ /* 0x000fe2000f8e00ff */
[----:B------:R-:W-:Y:S02]  /*1320*/  @P2 SHF.R.U32.HI R12, RZ, R7, R15 ;  /* 0x00000007ff0c2219 */ /* 0x000fe4000001160f */
[----:B-1----:R-:W-:Y:S01]  /*1330*/  @P1 SHF.R.U32.HI R11, RZ, R8, R13 ;  /* 0x00000008ff0b1219 */ /* 0x002fe2000001160d */
[----:B------:R-:W-:Y:S01]  /*1340*/  IMAD.HI.U32 R15, R14, R5, RZ ;  /* 0x000000050e0f7227 */ /* 0x000fe200078e00ff */
[----:B------:R-:W-:-:S04]  /*1350*/  SHF.R.U32.HI R6, RZ, R7, R6 ;  /* 0x00000007ff067219 */ /* 0x000fc80000011606 */
[----:B------:R-:W-:Y:S01]  /*1360*/  SHF.R.U32.HI R15, RZ, R8, R15 ;  /* 0x00000008ff0f7219 */ /* 0x000fe2000001160f */
[----:B--2---:R-:W-:-:S03]  /*1370*/  IMAD.HI.U32 R13, R11, R2, RZ ;  /* 0x000000020b0d7227 */ /* 0x004fc600078e00ff */
[----:B------:R-:W-:Y:S01]  /*1380*/  SEL R15, R14, R15, !P1 ;  /* 0x0000000f0e0f7207 */ /* 0x000fe20004800000 */
[----:B------:R-:W-:Y:S01]  /*1390*/  IMAD.HI.U32 R5, R12, R2, RZ ;  /* 0x000000020c057227 */ /* 0x000fe200078e00ff */
[----:B------:R-:W-:-:S04]  /*13a0*/  @P0 SHF.R.U32.HI R11, RZ, R3, R13 ;  /* 0x00000003ff0b0219 */ /* 0x000fc8000001160d */
[----:B------:R-:W-:Y:S01]  /*13b0*/  @P0 SHF.R.U32.HI R12, RZ, R3, R5 ;  /* 0x00000003ff0c0219 */ /* 0x000fe20000011605 */
[----:B------:R-:W-:Y:S02]  /*13c0*/  IMAD.U32 R5, RZ, RZ, UR27 ;  /* 0x0000001bff057e24 */ /* 0x000fe4000f8e00ff */
[----:B------:R-:W-:-:S03]  /*13d0*/  IMAD R11, R11, R10, RZ ;  /* 0x0000000a0b0b7224 */ /* 0x000fc600078e02ff */
[----:B------:R-:W-:Y:S01]  /*13e0*/  SEL R5, R5, R6, !P2 ;  /* 0x0000000605057207 */ /* 0x000fe20005000000 */
[----:B------:R-:W-:Y:S01]  /*13f0*/  IMAD R6, R12, R10, RZ ;  /* 0x0000000a0c067224 */ /* 0x000fe200078e02ff */
[----:B------:R-:W-:-:S04]  /*1400*/  ISETP.GE.AND P1, PT, R15, R11, PT ;  /* 0x0000000b0f00720c */ /* 0x000fc80003f26270 */
[----:B------:R-:W-:Y:S01]  /*1410*/  ISETP.GE.OR P1, PT, R5, R6, P1 ;  /* 0x000000060500720c */ /* 0x000fe20000f26670 */
[----:B------:R-:W-:-:S05]  /*1420*/  IMAD.HI.U32 R6, R15, R2, RZ ;  /* 0x000000020f067227 */ /* 0x000fca00078e00ff */
[----:B------:R-:W-:-:S04]  /*1430*/  SHF.R.U32.HI R6, RZ, R3, R6 ;  /* 0x00000003ff067219 */ /* 0x000fc80000011606 */
[----:B------:R-:W-:-:S03]  /*1440*/  SEL R6, R15, R6, !P0 ;  /* 0x000000060f067207 */ /* 0x000fc60004000000 */
[----:B------:R-:W-:-:S04]  /*1450*/  @!P1 IMAD.HI.U32 R7, R5, R2, RZ ;  /* 0x0000000205079227 */ /* 0x000fc800078e00ff */
[----:B------:R-:W-:Y:S01]  /*1460*/  IMAD.MOV R2, RZ, RZ, -R6 ;  /* 0x000000ffff027224 */ /* 0x000fe200078e0a06 */
[----:B------:R-:W-:-:S03]  /*1470*/  @!P1 SHF.R.U32.HI R3, RZ, R3, R7 ;  /* 0x00000003ff039219 */ /* 0x000fc60000011607 */
[----:B------:R-:W-:Y:S01]  /*1480*/  IMAD R2, R10, R2, R15 ;  /* 0x000000020a027224 */ /* 0x000fe200078e020f */
[----:B------:R-:W-:-:S04]  /*1490*/  @!P1 SEL R3, R5, R3, !P0 ;  /* 0x0000000305039207 */ /* 0x000fc80004000000 */
[----:B------:R-:W-:Y:S01]  /*14a0*/  @!P1 IADD3 R6, PT, PT, R6, -R3, RZ ;  /* 0x8000000306069210 */ /* 0x000fe20007ffe0ff */
[----:B------:R-:W-:Y:S01]  /*14b0*/  @!P1 IMAD R12, R2, R12, R3 ;  /* 0x0000000c020c9224 */ /* 0x000fe200078e0203 */
[----:B------:R-:W-:Y:S01]  /*14c0*/  IADD3 R2, PT, PT, -R15, RZ, RZ ;  /* 0x000000ff0f027210 */ /* 0x000fe20007ffe1ff */
[--C-:B------:R-:W-:Y:S02]  /*14d0*/  IMAD.MOV R3, RZ, RZ, -R5.reuse ;  /* 0x000000ffff037224 */ /* 0x100fe400078e0a05 */
[----:B------:R-:W-:Y:S01]  /*14e0*/  @!P1 IMAD R15, R6, R10, R5 ;  /* 0x0000000a060f9224 */ /* 0x000fe200078e0205 */
[----:B------:R-:W-:Y:S01]  /*14f0*/  @!P1 MOV R5, R12 ;  /* 0x0000000c00059202 */ /* 0x000fe20000000f00 */
[----:B------:R-:W-:Y:S02]  /*1500*/  IMAD R3, R9, R3, UR27 ;  /* 0x0000001b09037e24 */ /* 0x000fe4000f8e0203 */
[----:B------:R-:W-:Y:S02]  /*1510*/  IMAD R2, R4, R2, R14 ;  /* 0x0000000204027224 */ /* 0x000fe400078e020e */
[----:B------:R-:W-:-:S02]  /*1520*/  IMAD R3, R5, R9, R3 ;  /* 0x0000000905037224 */ /* 0x000fc400078e0203 */
[----:B------:R-:W-:-:S03]  /*1530*/  IMAD R14, R15, R4, R2 ;  /* 0x000000040f0e7224 */ /* 0x000fc600078e0202 */
[----:B------:R-:W-:Y:S02]  /*1540*/  R2UR UR27, R3 ;  /* 0x00000000031b72ca */ /* 0x000fe400000e0000 */
.L_x_16:
[----:B------:R-:W1:Y:S01]  /*1550*/  LDCU UR4, c[0x0][0xf30] ;  /* 0x0001e600ff0477ac */ /* 0x000e620008000800 */
[----:B------:R-:W2:Y:S08]  /*1560*/  S2UR UR45, SR_CgaCtaId ;  /* 0x00000000002d79c3 */ /* 0x000eb00000008800 */
[----:B------:R-:W3:Y:S01]  /*1570*/  LDC R40, c[0x0][0xf24] ;  /* 0x0003c900ff287b82 */ /* 0x000ee20000000800 */
[----:B-1----:R-:W-:-:S09]  /*1580*/  UISETP.NE.AND UP1, UPT, UR4, 0x1, UPT ;  /* 0x000000010400788c */ /* 0x002fd2000bf25270 */
[----:B--2---:R-:W-:Y:S05]  /*1590*/  BRA.U UP1, `(.L_x_17) ;  /* 0x0000000101487547 */ /* 0x004fea000b800000 */
[----:B------:R-:W1:Y:S08]  /*15a0*/  LDC.64 R2, c[0x0][0xf18] ;  /* 0x0003c600ff027b82 */ /* 0x000e700000000a00 */
[----:B------:R-:W2:Y:S08]  /*15b0*/  LDC.64 R4, c[0x0][0xf10] ;  /* 0x0003c400ff047b82 */ /* 0x000eb00000000a00 */
[----:B------:R-:W4:Y:S08]  /*15c0*/  LDC R6, c[0x0][0xf20] ;  /* 0x0003c800ff067b82 */ /* 0x000f300000000800 */
[----:B------:R-:W3:Y:S01]  /*15d0*/  LDC R7, c[0x0][0xf0c] ;  /* 0x0003c300ff077b82 */ /* 0x000ee20000000800 */
[----:B-1----:R-:W-:Y:S01]  /*15e0*/  IMAD.HI.U32 R3, R14, R3, RZ ;  /* 0x000000030e037227 */ /* 0x002fe200078e00ff */
[----:B------:R-:W-:-:S03]  /*15f0*/  ISETP.NE.AND P0, PT, R2, 0x1, PT ;  /* 0x000000010200780c */ /* 0x000fc60003f05270 */
[----:B--2---:R-:W-:-:S05]  /*1600*/  IMAD.HI.U32 R4, R4, UR27, RZ ;  /* 0x0000001b04047c27 */ /* 0x004fca000f8e00ff */
[----:B------:R-:W-:Y:S02]  /*1610*/  SHF.R.U32.HI R4, RZ, R5, R4 ;  /* 0x00000005ff047219 */ /* 0x000fe40000011604 */
[----:B----4-:R-:W-:Y:S01]  /*1620*/  SHF.R.U32.HI R6, RZ, R6, R3 ;  /* 0x00000006ff067219 */ /* 0x010fe20000011603 */
[----:B------:R-:W-:-:S03]  /*1630*/  IMAD.U32 R3, RZ, RZ, UR27 ;  /* 0x0000001bff037e24 */ /* 0x000fc6000f8e00ff */
[----:B------:R-:W-:Y:S02]  /*1640*/  SEL R6, R14, R6, !P0 ;  /* 0x000000060e067207 */ /* 0x000fe40004000000 */
[----:B---3--:R-:W-:-:S04]  /*1650*/  ISETP.NE.AND P1, PT, R7, 0x1, PT ;  /* 0x000000010700780c */ /* 0x008fc80003f25270 */
[----:B------:R-:W-:-:S05]  /*1660*/  SEL R3, R3, R4, !P1 ;  /* 0x0000000403037207 */ /* 0x000fca0004800000 */
[----:B------:R-:W-:Y:S02]  /*1670*/  IMAD.IADD R4, R6, 0x1, -R3 ;  /* 0x0000000106047824 */ /* 0x000fe400078e0a03 */
[----:B------:R-:W-:Y:S02]  /*1680*/  IMAD.IADD R3, R3, 0x1, -R6 ;  /* 0x0000000103037824 */ /* 0x000fe400078e0a06 */
[----:B------:R-:W-:Y:S02]  /*1690*/  IMAD R4, R4, R7, UR27 ;  /* 0x0000001b04047e24 */ /* 0x000fe4000f8e0207 */
[----:B------:R-:W-:-:S03]  /*16a0*/  IMAD R14, R3, R2, R14 ;  /* 0x00000002030e7224 */ /* 0x000fc600078e020e */
[----:B------:R-:W-:-:S15]  /*16b0*/  R2UR UR27, R4 ;  /* 0x00000000041b72ca */ /* 0x000fde00000e0000 */
.L_x_17:
[----:B------:R-:W-:Y:S01]  /*16c0*/  BAR.SYNC.DEFER_BLOCKING 0x0 ;  /* 0x0000000000007b1d */ /* 0x000fe20000010000 */
[----:B------:R-:W-:Y:S01]  /*16d0*/  UISETP.NE.AND UP1, UPT, UR8, 0x2, UPT ;  /* 0x000000020800788c */ /* 0x000fe2000bf25270 */
[----:B------:R-:W-:Y:S02]  /*16e0*/  ISETP.NE.OR P5, PT, R0, 0x2, !P5 ;  /* 0x000000020000780c */ /* 0x000fe40006fa5670 */
[----:B------:R-:W-:-:S06]  /*16f0*/  LOP3.LUT R2, R93, 0x1f, RZ, 0xc0, !PT ;  /* 0x0000001f5d027812 */ /* 0x000fcc00078ec0ff */
[----:B------:R-:W-:Y:S05]  /*1700*/  BRA.U UP1, `(.L_x_18) ;  /* 0x00000021016c7547 */ /* 0x000fea000b800000 */
[----:B------:R-:W1:Y:S01]  /*1710*/  LDCU UR14, c[0x0][0x38c] ;  /* 0x00007180ff0e77ac */ /* 0x000e620008000800 */
[----:B------:R-:W2:Y:S01]  /*1720*/  LDC R8, c[0x0][0x370] ;  /* 0x0000dc00ff087b82 */ /* 0x000ea20000000800 */
[----:B------:R-:W-:Y:S01]  /*1730*/  PLOP3.LUT P1, PT, PT, PT, UP2, 0x80, 0x8 ;  /* 0x000000000008781c */ /* 0x000fe20003f2f028 */
[----:B------:R-:W-:Y:S01]  /*1740*/  IMAD.MOV.U32 R16, RZ, RZ, 0x1 ;  /* 0x00000001ff107424 */ /* 0x000fe200078e00ff */
[----:B------:R-:W-:Y:S01]  /*1750*/  ISETP.EQ.OR P4, PT, R2, RZ, P5 ;  /* 0x000000ff0200720c */ /* 0x000fe20002f82670 */
[----:B------:R-:W-:Y:S01]  /*1760*/  IMAD.MOV.U32 R15, RZ, RZ, RZ ;  /* 0x000000ffff0f7224 */ /* 0x000fe200078e00ff */
[----:B------:R-:W-:Y:S02]  /*1770*/  PLOP3.LUT P1, PT, P1, PT, PT, 0x8, 0x80 ;  /* 0x000000000080781c */ /* 0x000fe40000f2e170 */
[----:B------:R-:W-:Y:S01]  /*1780*/  CS2R R12, SRZ ;  /* 0x00000000000c7805 */ /* 0x000fe2000001ff00 */
[----:B------:R-:W-:Y:S01]  /*1790*/  IMAD.MOV.U32 R11, RZ, RZ, 0x1 ;  /* 0x00000001ff0b7424 */ /* 0x000fe200078e00ff */
[----:B------:R-:W4:Y:S01]  /*17a0*/  LDC R0, c[0x0][0x374] ;  /* 0x0000dd00ff007b82 */ /* 0x000f220000000800 */
[----:B------:R-:W2:Y:S01]  /*17b0*/  LDCU.64 UR30, c[0x0][0x348] ;  /* 0x00006900ff1e77ac */ /* 0x000ea20008000a00 */
[----:B------:R-:W-:Y:S01]  /*17c0*/  UMOV UR6, URZ ;  /* 0x000000ff00067c82 */ /* 0x000fe20008000000 */
[----:B-1----:R-:W-:-:S04]  /*17d0*/  UIADD3 UR5, UPT, UPT, UR14, 0x3f, URZ ;  /* 0x0000003f0e057890 */ /* 0x002fc8000fffe0ff */
[----:B------:R-:W-:-:S04]  /*17e0*/  USHF.R.S32.HI UR4, URZ, 0x1f, UR5 ;  /* 0x0000001fff047899 */ /* 0x000fc80008011405 */
[----:B------:R-:W-:-:S04]  /*17f0*/  ULEA.HI UR4, UR4, UR5, URZ, 0x6 ;  /* 0x0000000504047291 */ /* 0x000fc8000f8f30ff */
[----:B------:R-:W-:Y:S02]  /*1800*/  USHF.R.S32.HI UR22, URZ, 0x6, UR4 ;  /* 0x00000006ff167899 */ /* 0x000fe40008011404 */
[----:B------:R-:W-:Y:S02]  /*1810*/  UIADD3 UR4, UPT, UPT, UR14, -0x1, URZ ;  /* 0xffffffff0e047890 */ /* 0x000fe4000fffe0ff */
[----:B------:R-:W-:Y:S02]  /*1820*/  UISETP.LT.U32.AND UP0, UPT, UR22, 0x1c, UPT ;  /* 0x0000001c1600788c */ /* 0x000fe4000bf01070 */
[----:B------:R-:W-:Y:S02]  /*1830*/  UISETP.GE.U32.AND UP1, UPT, UR4, -0x7f, UPT ;  /* 0xffffff810400788c */ /* 0x000fe4000bf26070 */
[----:B------:R-:W-:Y:S02]  /*1840*/  USEL UR15, UR22, 0x1c, UP0 ;  /* 0x0000001c160f7887 */ /* 0x000fe40008000000 */
[----:B------:R-:W-:-:S02]  /*1850*/  UIADD3 UR14, UPT, UPT, UR14, 0x7e, URZ ;  /* 0x0000007e0e0e7890 */ /* 0x000fc4000fffe0ff */
[----:B------:R-:W-:Y:S02]  /*1860*/  UIADD3 UR5, UPT, UPT, UR15, -0x1, URZ ;  /* 0xffffffff0f057890 */ /* 0x000fe4000fffe0ff */
[----:B------:R-:W-:-:S03]  /*1870*/  UIADD3 UR7, UPT, UPT, UR22, -UR15, URZ ;  /* 0x8000000f16077290 */ /* 0x000fc6000fffe0ff */
[----:B------:R-:W-:-:S04]  /*1880*/  @UP1 UIADD3 UR5, UPT, UPT, UR15, URZ, URZ ;  /* 0x000000ff0f051290 */ /* 0x000fc8000fffe0ff */
[----:B--2---:R-:W-:-:S12]  /*1890*/  UIADD3 UR5, UPT, UPT, UR5, 0x1, URZ ;  /* 0x0000000105057890 */ /* 0x004fd8000fffe0ff */
.L_x_40:
[----:B------:R-:W-:Y:S01]  /*18a0*/  UISETP.NE.AND UP0, UPT, UR45, URZ, UPT ;  /* 0x000000ff2d00728c */ /* 0x000fe2000bf05270 */
[----:B------:R-:W1:Y:S08]  /*18b0*/  S2UR UR45, SR_CgaCtaId ;  /* 0x00000000002d79c3 */ /* 0x000e700000008800 */
[----:B------:R-:W-:Y:S05]  /*18c0*/  BRA.U UP0, `(.L_x_19) ;  /* 0x0000000100347547 */ /* 0x000fea000b800000 */
[----:B------:R-:W2:Y:S01]  /*18d0*/  S2R R2, SR_CgaCtaId ;  /* 0x0000000000027919 */ /* 0x000ea20000008800 */
[----:B------:R-:W-:-:S04]  /*18e0*/  MOV R3, 0x400 ;  /* 0x0000040000037802 */ /* 0x000fc80000000f00 */
[----:B--2---:R-:W-:Y:S02]  /*18f0*/  LEA R2, R2, R3, 0x18 ;  /* 0x0000000302027211 */ /* 0x004fe400078ec0ff */
[----:B------:R-:W-:-:S03]  /*1900*/  SHF.L.U32 R3, R11, 0x1f, RZ ;  /* 0x0000001f0b037819 */ /* 0x000fc600000006ff */
[----:B------:R-:W-:-:S04]  /*1910*/  IMAD R2, R12, 0x8, R2 ;  /* 0x000000080c027824 */ /* 0x000fc800078e0202 */
[----:B------:R-:W2:Y:S02]  /*1920*/  SYNCS.PHASECHK.TRANS64.TRYWAIT P0, [R2+URZ+0x250], R3 ;  /* 0x00025003020075a7 */ /* 0x000ea400080011ff */
[----:B--2---:R-:W-:Y:S05]  /*1930*/  @!P0 BRA `(.L_x_20) ;  /* 0x0000007000ac8947 */ /* 0x004fea0003800000 */
.L_x_144:
[----:B------:R-:W-:Y:S01]  /*1940*/  VIADD R12, R12, 0x1 ;  /* 0x000000010c0c7836 */ /* 0x000fe20000000000 */
[----:B------:R2:W-:Y:S04]  /*1950*/  SYNCS.ARRIVE.TRANS64.A1T0 RZ, [R2+URZ+0x240], RZ ;  /* 0x000240ff02ff79a7 */ /* 0x0005e800081000ff */
[----:B------:R-:W-:-:S04]  /*1960*/  ISETP.NE.AND P0, PT, R12, 0x2, PT ;  /* 0x000000020c00780c */ /* 0x000fc80003f05270 */
[----:B------:R-:W-:Y:S02]  /*1970*/  SEL R12, R12, RZ, P0 ;  /* 0x000000ff0c0c7207 */ /* 0x000fe40000000000 */
[----:B--2---:R-:W-:-:S04]  /*1980*/  SEL R2, RZ, 0x1, P0 ;  /* 0x00000001ff027807 */ /* 0x004fc80000000000 */
[----:B------:R-:W-:-:S07]  /*1990*/  LOP3.LUT R11, R11, R2, RZ, 0x3c, !PT ;  /* 0x000000020b0b7212 */ /* 0x000fce00078e3cff */
.L_x_19:
[----:B------:R-:W-:Y:S01]  /*19a0*/  UMOV UR4, 0x400 ;  /* 0x0000040000047882 */ /* 0x000fe20000000000 */
[----:B------:R-:W-:Y:S01]  /*19b0*/  SHF.L.U32 R2, R16, 0x1f, RZ ;  /* 0x0000001f10027819 */ /* 0x000fe200000006ff */
[----:B-1----:R-:W-:Y:S01]  /*19c0*/  ULEA UR4, UR45, UR4, 0x18 ;  /* 0x000000042d047291 */ /* 0x002fe2000f8ec0ff */
[----:B------:R-:W-:Y:S01]  /*19d0*/  R2UR UR35, R14 ;  /* 0x000000000e2372ca */ /* 0x000fe200000e0000 */
[----:B------:R-:W-:Y:S02]  /*19e0*/  UISETP.GE.U32.AND UP0, UPT, UR14, 0x7f, UPT ;  /* 0x0000007f0e00788c */ /* 0x000fe4000bf06070 */
[----:B------:R-:W-:Y:S02]  /*19f0*/  ULEA UR8, UR6, UR4, 0x3 ;  /* 0x0000000406087291 */ /* 0x000fe4000f8e18ff */
[----:B------:R-:W-:Y:S01]  /*1a00*/  USHF.L.U32 UR43, UR27, 0x7, URZ ;  /* 0x000000071b2b7899 */ /* 0x000fe200080006ff */
[----:B------:R-:W-:-:S06]  /*1a10*/  UMOV UR20, URZ ;  /* 0x000000ff00147c82 */ /* 0x000fcc0008000000 */
[----:B------:R1:W2:Y:S01]  /*1a20*/  SYNCS.PHASECHK.TRANS64.TRYWAIT P2, [UR8+0xe0], R2 ;  /* 0x0000e002ff0075a7 */ /* 0x0002a20008041108 */
[----:B------:R-:W-:Y:S01]  /*1a30*/  USHF.L.U32 UR35, UR35, 0x6, URZ ;  /* 0x0000000623237899 */ /* 0x000fe200080006ff */
[----:B-1----:R-:W-:-:S04]  /*1a40*/  LEA.HI R2, R14, R14, RZ, 0x1 ;  /* 0x0000000e0e027211 */ /* 0x002fc800078f08ff */
[----:B------:R-:W-:-:S13]  /*1a50*/  R2UR UR11, R2 ;  /* 0x00000000020b72ca */ /* 0x000fda00000e0000 */
[----:B------:R-:W-:Y:S01]  /*1a60*/  USHF.R.S32.HI UR11, URZ, 0x1, UR11 ;  /* 0x00000001ff0b7899 */ /* 0x000fe2000801140b */
[----:B------:R-:W-:Y:S11]  /*1a70*/  BRA.U !UP0, `(.L_x_21) ;  /* 0x0000000108fc7547 */ /* 0x000ff6000b800000 */
[----:B------:R-:W-:Y:S01]  /*1a80*/  UMOV UR16, UR6 ;  /* 0x0000000600107c82 */ /* 0x000fe20008000000 */
[----:B------:R-:W-:-:S05]  /*1a90*/  UMOV UR28, URZ ;  /* 0x000000ff001c7c82 */ /* 0x000fca0008000000 */
.L_x_28:
[----:B------:R-:W-:Y:S01]  /*1aa0*/  ULEA UR41, UR16, UR4, 0x3 ;  /* 0x0000000410297291 */ /* 0x000fe2000f8e18ff */
[----:B--2---:R-:W-:Y:S01]  /*1ab0*/  @!P5 MOV R3, 0x1c00 ;  /* 0x00001c000003d802 */ /* 0x004fe20000000f00 */
[----:B--2---:R-:W-:Y:S10]  /*1ac0*/  @P2 BRA `(.L_x_22) ;  /* 0x00000000000c2947 */ /* 0x004ff40003800000 */
[----:B------:R-:W-:-:S04]  /*1ad0*/  SHF.L.U32 R4, R16, 0x1f, RZ ;  /* 0x0000001f10047819 */ /* 0x000fc800000006ff */
[----:B------:R-:W1:Y:S02]  /*1ae0*/  SYNCS.PHASECHK.TRANS64.TRYWAIT P0, [UR41+0xe0], R4 ;  /* 0x0000e004ff0075a7 */ /* 0x000e640008001129 */
[----:B-1----:R-:W-:Y:S05]  /*1af0*/  @!P0 BRA `(.L_x_23) ;  /* 0x0000007000508947 */ /* 0x002fea0003800000 */
.L_x_22:
[----:B------:R2:W-:Y:S01]  /*1b00*/  @!P5 SYNCS.ARRIVE.TRANS64 RZ, [UR41], R3 ;  /* 0x00000003ffffd9a7 */ /* 0x0005e20008000029 */
[----:B------:R-:W-:Y:S04]  /*1b10*/  BSSY.RECONVERGENT B0, `(.L_x_24) ;  /* 0x0000003000007945 */ /* 0x000fe80003800200 */
[----:B------:R-:W-:Y:S05]  /*1b20*/  @P4 BRA `(.L_x_25) ;  /* 0x0000000000044947 */ /* 0x000fea0003800000 */
[----:B------:R-:W-:Y:S05]  /*1b30*/  BPT.TRAP 0x1 ;  /* 0x000000040000795c */ /* 0x000fea0000300000 */
.L_x_25:
[----:B------:R-:W-:Y:S05]  /*1b40*/  BSYNC.RECONVERGENT B0 ;  /* 0x0000000000007941 */ /* 0x000fea0003800200 */
.L_x_24:
[----:B------:R-:W-:Y:S01]  /*1b50*/  UIADD3 UR6, UPT, UPT, UR16, 0x1, URZ ;  /* 0x0000000110067890 */ /* 0x000fe2000fffe0ff */
[----:B------:R-:W-:Y:S01]  /*1b60*/  BSSY.RECONVERGENT B0, `(.L_x_26) ;  /* 0x000002b000007945 */ /* 0x000fe20003800200 */
[----:B------:R-:W-:Y:S02]  /*1b70*/  ELECT P0, URZ, PT ;  /* 0x0000000000ff782f */ /* 0x000fe40003800000 */
[----:B------:R-:W-:-:S04]  /*1b80*/  UISETP.NE.AND UP0, UPT, UR6, 0x1c, UPT ;  /* 0x0000001c0600788c */ /* 0x000fc8000bf05270 */
[----:B------:R-:W-:Y:S02]  /*1b90*/  USEL UR9, URZ, 0x1, UP0 ;  /* 0x00000001ff097887 */ /* 0x000fe40008000000 */
[----:B------:R-:W-:-:S04]  /*1ba0*/  USEL UR6, UR6, URZ, UP0 ;  /* 0x000000ff06067287 */ /* 0x000fc80008000000 */
[----:B------:R-:W-:Y:S01]  /*1bb0*/  ULEA UR8, UR6, UR4, 0x3 ;  /* 0x0000000406087291 */ /* 0x000fe2000f8e18ff */
[----:B------:R-:W-:-:S04]  /*1bc0*/  LOP3.LUT R16, R16, UR9, RZ, 0x3c, !PT ;  /* 0x0000000910107c12 */ /* 0x000fc8000f8e3cff */
[----:B-1----:R-:W-:-:S04]  /*1bd0*/  SHF.L.U32 R2, R16, 0x1f, RZ ;  /* 0x0000001f10027819 */ /* 0x002fc800000006ff */
[----:B------:R1:W1:Y:S01]  /*1be0*/  SYNCS.PHASECHK.TRANS64.TRYWAIT P2, [UR8+0xe0], R2 ;  /* 0x0000e002ff0075a7 */ /* 0x0002620008041108 */
[----:B------:R-:W-:Y:S05]  /*1bf0*/  @!P0 BRA `(.L_x_27) ;  /* 0x0000000000848947 */ /* 0x000fea0003800000 */
[----:B------:R-:W-:Y:S02]  /*1c00*/  ULEA UR40, UR16, UR4, 0xc ;  /* 0x0000000410287291 */ /* 0x000fe4000f8e60ff */
[----:B------:R-:W-:Y:S02]  /*1c10*/  UIADD3 UR48, UP3, UPT, UR30, 0x80, URZ ;  /* 0x000000801e307890 */ /* 0x000fe4000ff7e0ff */
[----:B------:R-:W-:Y:S02]  /*1c20*/  ULEA UR32, UR16, UR4, 0xb ;  /* 0x0000000410207291 */ /* 0x000fe4000f8e58ff */
[----:B------:R-:W-:Y:S02]  /*1c30*/  UIADD3 UR46, UP2, UPT, UR30, 0x180, URZ ;  /* 0x000001801e2e7890 */ /* 0x000fe4000ff5e0ff */
[----:B------:R-:W-:Y:S02]  /*1c40*/  ULEA UR8, UR16, UR4, 0x9 ;  /* 0x0000000410087291 */ /* 0x000fe4000f8e48ff */
[----:B------:R-:W-:-:S02]  /*1c50*/  UIADD3 UR38, UP1, UPT, UR30, 0x280, URZ ;  /* 0x000002801e267890 */ /* 0x000fc4000ff3e0ff */
[----:B------:R-:W-:Y:S02]  /*1c60*/  UIADD3 UR20, UP0, UPT, UR30, 0x380, URZ ;  /* 0x000003801e147890 */ /* 0x000fe4000ff1e0ff */
[----:B------:R-:W-:Y:S02]  /*1c70*/  USHF.L.U32 UR42, UR28, 0x6, URZ ;  /* 0x000000061c2a7899 */ /* 0x000fe400080006ff */
[----:B------:R-:W-:Y:S02]  /*1c80*/  UIADD3.X UR49, UPT, UPT, URZ, UR31, URZ, UP3, !UPT ;  /* 0x0000001fff317290 */ /* 0x000fe40009ffe4ff */
[----:B------:R-:W-:Y:S02]  /*1c90*/  UIADD3 UR40, UPT, UPT, UR40, 0x6600, URZ ;  /* 0x0000660028287890 */ /* 0x000fe4000fffe0ff */
[----:B------:R-:W-:Y:S02]  /*1ca0*/  UIADD3.X UR47, UPT, UPT, URZ, UR31, URZ, UP2, !UPT ;  /* 0x0000001fff2f7290 */ /* 0x000fe400097fe4ff */
[----:B------:R-:W-:-:S02]  /*1cb0*/  UIADD3 UR32, UPT, UPT, UR32, 0x22600, URZ ;  /* 0x0002260020207890 */ /* 0x000fc4000fffe0ff */
[----:B------:R-:W-:Y:S02]  /*1cc0*/  UIADD3.X UR39, UPT, UPT, URZ, UR31, URZ, UP1, !UPT ;  /* 0x0000001fff277290 */ /* 0x000fe40008ffe4ff */
[----:B------:R-:W-:Y:S02]  /*1cd0*/  UIADD3 UR24, UPT, UPT, UR8, 0x30600, URZ ;  /* 0x0003060008187890 */ /* 0x000fe4000fffe0ff */
[----:B------:R-:W-:Y:S02]  /*1ce0*/  UIADD3.X UR21, UPT, UPT, URZ, UR31, URZ, UP0, !UPT ;  /* 0x0000001fff157290 */ /* 0x000fe400087fe4ff */
[----:B------:R-:W-:Y:S01]  /*1cf0*/  UIADD3 UR8, UPT, UPT, UR8, 0x33e00, URZ ;  /* 0x00033e0008087890 */ /* 0x000fe2000fffe0ff */
[----:B------:R-:W-:Y:S01]  /*1d00*/  UMOV UR18, 0x0 ;  /* 0x0000000000127882 */ /* 0x000fe20000000000 */
[----:B------:R-:W-:Y:S01]  /*1d10*/  UMOV UR19, 0x10000000 ;  /* 0x1000000000137882 */ /* 0x000fe20000000000 */
[----:B------:R-:W-:Y:S01]  /*1d20*/  UMOV UR33, UR41 ;  /* 0x0000002900217c82 */ /* 0x000fe20008000000 */
[----:B------:R-:W-:Y:S01]  /*1d30*/  UMOV UR36, UR44 ;  /* 0x0000002c00247c82 */ /* 0x000fe20008000000 */
[----:B------:R-:W-:Y:S01]  /*1d40*/  UMOV UR26, URZ ;  /* 0x000000ff001a7c82 */ /* 0x000fe20008000000 */
[----:B------:R-:W-:Y:S01]  /*1d50*/  UMOV UR34, UR42 ;  /* 0x0000002a00227c82 */ /* 0x000fe20008000000 */
[----:B------:R-:W-:Y:S01]  /*1d60*/  UMOV UR25, UR41 ;  /* 0x0000002900197c82 */ /* 0x000fe20008000000 */
[----:B------:R-:W-:Y:S01]  /*1d70*/  UMOV UR29, UR44 ;  /* 0x0000002c001d7c82 */ /* 0x000fe20008000000 */
[----:B------:R1:W-:Y:S01]  /*1d80*/  UTMALDG.3D [UR40], [UR48], desc[UR18] ;  /* 0x00001228300075b4 */ /* 0x0003e20008011000 */
[----:B------:R-:W-:Y:S01]  /*1d90*/  UMOV UR9, UR41 ;  /* 0x0000002900097c82 */ /* 0x000fe20008000000 */
[----:B------:R-:W-:Y:S01]  /*1da0*/  UMOV UR12, UR28 ;  /* 0x0000001c000c7c82 */ /* 0x000fe20008000000 */
[----:B------:R-:W-:Y:S01]  /*1db0*/  UMOV UR13, UR44 ;  /* 0x0000002c000d7c82 */ /* 0x000fe20008000000 */
[----:B------:R-:W-:Y:S01]  /*1dc0*/  UMOV UR10, UR26 ;  /* 0x0000001a000a7c82 */ /* 0x000fe20008000000 */
[----:B------:R1:W-:Y:S01]  /*1dd0*/  UTMALDG.3D [UR32], [UR46], desc[UR18] ;  /* 0x000012202e0075b4 */ /* 0x0003e20008011000 */
[----:B------:R1:W-:Y:S01]  /*1de0*/  UTMALDG.4D [UR24], [UR38], desc[UR18] ;  /* 0x00001218260075b4 */ /* 0x0003e20008019000 */
[----:B------:R1:W-:Y:S01]  /*1df0*/  UTMALDG.4D [UR8], [UR20], desc[UR18] ;  /* 0x00001208140075b4 */ /* 0x0003e20008019000 */
[----:B------:R-:W-:Y:S01]  /*1e00*/  NOP ;  /* 0x0000000000007918 */ /* 0x000fe20000000000 */
.L_x_27:
[----:B-1----:R-:W-:Y:S05]  /*1e10*/  BSYNC.RECONVERGENT B0 ;  /* 0x0000000000007941 */ /* 0x002fea0003800200 */
.L_x_26:
[----:B------:R-:W-:Y:S01]  /*1e20*/  UIADD3 UR28, UPT, UPT, UR28, 0x1, URZ ;  /* 0x000000011c1c7890 */ /* 0x000fe2000fffe0ff */
[----:B------:R-:W-:Y:S01]  /*1e30*/  UMOV UR16, UR6 ;  /* 0x0000000600107c82 */ /* 0x000fe20008000000 */
[----:B------:R-:W-:Y:S02]  /*1e40*/  UMOV UR20, UR5 ;  /* 0x0000000500147c82 */ /* 0x000fe40008000000 */
[----:B------:R-:W-:-:S09]  /*1e50*/  UISETP.NE.AND UP0, UPT, UR28, UR5, UPT ;  /* 0x000000051c00728c */ /* 0x000fd2000bf05270 */
[----:B------:R-:W-:Y:S05]  /*1e60*/  BRA.U UP0, `(.L_x_28) ;  /* 0xfffffffd000c7547 */ /* 0x000fea000b83ffff */
.L_x_21:
[----:B------:R-:W-:Y:S01]  /*1e70*/  ULEA UR8, UR6, UR4, 0x3 ;  /* 0x0000000406087291 */ /* 0x000fe2000f8e18ff */
[----:B------:R-:W-:Y:S01]  /*1e80*/  SHF.L.U32 R2, R16, 0x1f, RZ ;  /* 0x0000001f10027819 */ /* 0x000fe200000006ff */
[----:B------:R-:W-:Y:S01]  /*1e90*/  @!P1 SYNCS.ARRIVE.TRANS64.A1T0 RZ, [UR4+0x1f8], RZ ;  /* 0x0001f8ffffff99a7 */ /* 0x000fe20008100004 */
[----:B------:R-:W-:-:S06]  /*1ea0*/  UISETP.GT.AND UP0, UPT, UR22, UR15, UPT ;  /* 0x0000000f1600728c */ /* 0x000fcc000bf04270 */
[----:B------:R1:W1:Y:S03]  /*1eb0*/  SYNCS.PHASECHK.TRANS64.TRYWAIT P1, [UR8+0xe0], R2 ;  /* 0x0000e002ff0075a7 */ /* 0x0002660008021108 */
[----:B------:R-:W-:Y:S05]  /*1ec0*/  BRA.U !UP0, `(.L_x_29) ;  /* 0x0000000108fc7547 */ /* 0x000fea000b800000 */
[----:B------:R-:W-:Y:S01]  /*1ed0*/  UIADD3 UR23, UPT, UPT, UR7, UR20, URZ ;  /* 0x0000001407177290 */ /* 0x000fe2000fffe0ff */
[----:B------:R-:W-:-:S11]  /*1ee0*/  UMOV UR24, UR6 ;  /* 0x0000000600187c82 */ /* 0x000fd60008000000 */
.L_x_36:
[----:B------:R-:W-:Y:S01]  /*1ef0*/  ULEA UR41, UR24, UR4, 0x3 ;  /* 0x0000000418297291 */ /* 0x000fe2000f8e18ff */
[----:B--2---:R-:W-:Y:S01]  /*1f00*/  @!P5 MOV R3, 0x1c00 ;  /* 0x00001c000003d802 */ /* 0x004fe20000000f00 */
[----:B-1----:R-:W-:Y:S10]  /*1f10*/  @P1 BRA `(.L_x_30) ;  /* 0x00000000000c1947 */ /* 0x002ff40003800000 */
[----:B------:R-:W-:-:S04]  /*1f20*/  SHF.L.U32 R4, R16, 0x1f, RZ ;  /* 0x0000001f10047819 */ /* 0x000fc800000006ff */
[----:B------:R-:W1:Y:S02]  /*1f30*/  SYNCS.PHASECHK.TRANS64.TRYWAIT P0, [UR41+0xe0], R4 ;  /* 0x0000e004ff0075a7 */ /* 0x000e640008001129 */
[----:B-1----:R-:W-:Y:S05]  /*1f40*/  @!P0 BRA `(.L_x_31) ;  /* 0x0000006c00548947 */ /* 0x002fea0003800000 */
.L_x_30:
[----:B------:R2:W-:Y:S01]  /*1f50*/  @!P5 SYNCS.ARRIVE.TRANS64 RZ, [UR41], R3 ;  /* 0x00000003ffffd9a7 */ /* 0x0005e20008000029 */
[----:B------:R-:W-:Y:S04]  /*1f60*/  BSSY.RECONVERGENT B0, `(.L_x_32) ;  /* 0x0000003000007945 */ /* 0x000fe80003800200 */
[----:B------:R-:W-:Y:S05]  /*1f70*/  @P4 BRA `(.L_x_33) ;  /* 0x0000000000044947 */ /* 0x000fea0003800000 */
[----:B------:R-:W-:Y:S05]  /*1f80*/  BPT.TRAP 0x1 ;  /* 0x000000040000795c */ /* 0x000fea0000300000 */
.L_x_33:
[----:B------:R-:W-:Y:S05]  /*1f90*/  BSYNC.RECONVERGENT B0 ;  /* 0x0000000000007941 */ /* 0x000fea0003800200 */
.L_x_32:
        /* <DEDUP_REMOVED lines=25> */
[----:B------:R-:W-:Y:S02]  /*2130*/  UIADD3 UR8, UPT, UPT, UR8, 0x33e00, URZ ;  /* 0x00033e0008087890 */ /* 0x000fe4000fffe0ff */
[----:B------:R-:W-:Y:S01]  /*2140*/  UIADD3.X UR39, UPT, UPT, URZ, UR31, URZ, UP0, !UPT ;  /* 0x0000001fff277290 */ /* 0x000fe200087fe4ff */
        /* <DEDUP_REMOVED lines=18> */
.L_x_35:
[----:B-1----:R-:W-:Y:S05]  /*2270*/  BSYNC.RECONVERGENT B0 ;  /* 0x0000000000007941 */ /* 0x002fea0003800200 */
.L_x_34:
[----:B------:R-:W-:Y:S01]  /*2280*/  UIADD3 UR20, UPT, UPT, UR20, 0x1, URZ ;  /* 0x0000000114147890 */ /* 0x000fe2000fffe0ff */
[----:B------:R-:W-:-:S03]  /*2290*/  UMOV UR24, UR6 ;  /* 0x0000000600187c82 */ /* 0x000fc60008000000 */
[----:B------:R-:W-:-:S09]  /*22a0*/  UISETP.NE.AND UP0, UPT, UR20, UR23, UPT ;  /* 0x000000171400728c */ /* 0x000fd2000bf05270 */
[----:B------:R-:W-:Y:S05]  /*22b0*/  BRA.U UP0, `(.L_x_36) ;  /* 0xfffffffd000c7547 */ /* 0x000fea000b83ffff */
.L_x_29:
[----:B-1----:R-:W-:Y:S01]  /*22c0*/  LEA R2, R15, UR4, 0x3 ;  /* 0x000000040f027c11 */ /* 0x002fe2000f8e18ff */
[----:B------:R-:W-:Y:S01]  /*22d0*/  NOP ;  /* 0x0000000000007918 */ /* 0x000fe20000000000 */
[----:B--2---:R-:W-:Y:S02]  /*22e0*/  SHF.L.U32 R3, R13, 0x1f, RZ ;  /* 0x0000001f0d037819 */ /* 0x004fe400000006ff */
[----:B------:R-:W-:Y:S02]  /*22f0*/  LEA R4, R15, UR4, 0x4 ;  /* 0x000000040f047c11 */ /* 0x000fe4000f8e20ff */
[----:B------:R-:W1:Y:S02]  /*2300*/  SYNCS.PHASECHK.TRANS64.TRYWAIT P0, [R2+URZ+0x200], R3 ;  /* 0x00020003020075a7 */ /* 0x000e6400080011ff */
[----:B-1----:R-:W-:Y:S05]  /*2310*/  @!P0 BRA `(.L_x_37) ;  /* 0x0000006800788947 */ /* 0x002fea0003800000 */
.L_x_147:
[----:B------:R-:W2:Y:S01]  /*2320*/  LDS.128 R4, [R4+0x270] ;  /* 0x0002700004047984 */ /* 0x000ea20000000c00 */
[----:B---3--:R-:W-:Y:S01]  /*2330*/  ISETP.GE.AND P0, PT, R40, 0x1, PT ;  /* 0x000000012800780c */ /* 0x008fe20003f06270 */
[----:B-1----:R-:W-:Y:S01]  /*2340*/  VIADD R2, R2, 0x210 ;  /* 0x0000021002027836 */ /* 0x002fe20000000000 */
[----:B------:R-:W-:Y:S01]  /*2350*/  @!PT LDS RZ, [RZ] ;  /* 0x00000000fffff984 */ /* 0x000fe20000000800 */
[----:B------:R-:W-:Y:S01]  /*2360*/  @!PT LDS RZ, [RZ] ;  /* 0x00000000fffff984 */ /* 0x000fe20000000800 */
[----:B------:R-:W-:Y:S01]  /*2370*/  @!PT LDS RZ, [RZ] ;  /* 0x00000000fffff984 */ /* 0x000fe20000000800 */
[----:B------:R-:W-:Y:S01]  /*2380*/  @!PT LDS RZ, [RZ] ;  /* 0x00000000fffff984 */ /* 0x000fe20000000800 */
[----:B------:R1:W-:Y:S06]  /*2390*/  MEMBAR.ALL.CTA ;  /* 0x0000000000007992 */ /* 0x0003ec0000008000 */
[----:B-1----:R-:W1:Y:S01]  /*23a0*/  FENCE.VIEW.ASYNC.S ;  /* 0x00000000000073c6 */ /* 0x002e620000000000 */
[----:B------:R-:W-:-:S04]  /*23b0*/  PRMT R2, RZ, 0x654, R2 ;  /* 0x00000654ff027816 */ /* 0x000fc80000000002 */
[----:B-1----:R1:W-:Y:S01]  /*23c0*/  SYNCS.ARRIVE.TRANS64.RED.A1T0 RZ, [R2+URZ], RZ ;  /* 0x000000ff02ff79a7 */ /* 0x0023e200081004ff */
[----:B--2---:R-:W-:-:S13]  /*23d0*/  LOP3.LUT P2, RZ, R6, 0x1, RZ, 0xc0, !PT ;  /* 0x0000000106ff7812 */ /* 0x004fda000784c0ff */
[----:B------:R-:W-:Y:S01]  /*23e0*/  @P2 SHF.R.U32.HI R3, RZ, 0x10, R5 ;  /* 0x00000010ff032819 */ /* 0x000fe20000011605 */
[----:B------:R-:W-:Y:S01]  /*23f0*/  VOTEU.ANY UP0, P2 ;  /* 0x0000000000ff7886 */ /* 0x000fe20001000100 */
[----:B------:R-:W-:Y:S02]  /*2400*/  @P2 MOV R10, R4 ;  /* 0x00000004000a2202 */ /* 0x000fe40000000f00 */
[----:B------:R-:W-:Y:S02]  /*2410*/  @P2 R2UR.BROADCAST UR8, R3 ;  /* 0x00000000030822ca */ /* 0x000fe400008e0000 */
[----:B------:R-:W-:-:S11]  /*2420*/  @P2 LOP3.LUT R9, R5, 0xffff, RZ, 0xc0, !PT ;  /* 0x0000ffff05092812 */ /* 0x000fd600078ec0ff */
[----:B------:R-:W-:Y:S01]  /*2430*/  @UP0 UMOV UR44, UR8 ;  /* 0x00000008002c0c82 */ /* 0x000fe20008000000 */
[----:B-1----:R-:W-:Y:S05]  /*2440*/  @!P0 BRA `(.L_x_38) ;  /* 0x0000000000b88947 */ /* 0x002fea0003800000 */
[----:B------:R-:W4:Y:S01]  /*2450*/  LDC.64 R4, c[0x0][0xf18] ;  /* 0x0003c600ff047b82 */ /* 0x000f220000000a00 */
[----:B------:R-:W-:-:S07]  /*2460*/  ISETP.NE.AND P3, PT, R40, 0x1, PT ;  /* 0x000000012800780c */ /* 0x000fce0003f65270 */
[----:B------:R-:W1:Y:S08]  /*2470*/  LDC.64 R6, c[0x0][0xf10] ;  /* 0x0003c400ff067b82 */ /* 0x000e700000000a00 */
[----:B------:R-:W2:Y:S08]  /*2480*/  LDC R14, c[0x0][0xf20] ;  /* 0x0003c800ff0e7b82 */ /* 0x000eb00000000800 */
[----:B------:R-:W3:Y:S01]  /*2490*/  LDC R17, c[0x0][0xf0c] ;  /* 0x0003c300ff117b82 */ /* 0x000ee20000000800 */
[----:B----4-:R-:W-:Y:S01]  /*24a0*/  IMAD.HI.U32 R19, R0, R5, RZ ;  /* 0x0000000500137227 */ /* 0x010fe200078e00ff */
[----:B------:R-:W-:-:S03]  /*24b0*/  ISETP.NE.AND P0, PT, R4, 0x1, PT ;  /* 0x000000010400780c */ /* 0x000fc60003f05270 */
[----:B------:R-:W-:-:S03]  /*24c0*/  IMAD.HI.U32 R5, R9, R5, RZ ;  /* 0x0000000509057227 */ /* 0x000fc600078e00ff */
[----:B------:R-:W4:Y:S01]  /*24d0*/  LDC.64 R2, c[0x0][0xf28] ;  /* 0x0003ca00ff027b82 */ /* 0x000f220000000a00 */
[----:B-1----:R-:W-:-:S04]  /*24e0*/  IMAD.HI.U32 R20, R8, R6, RZ ;  /* 0x0000000608147227 */ /* 0x002fc800078e00ff */
[----:B------:R-:W-:Y:S01]  /*24f0*/  IMAD.HI.U32 R21, R10, R6, RZ ;  /* 0x000000060a157227 */ /* 0x000fe200078e00ff */
[----:B------:R-:W-:Y:S02]  /*2500*/  SHF.R.U32.HI R20, RZ, R7, R20 ;  /* 0x00000007ff147219 */ /* 0x000fe40000011614 */
[-C--:B--2---:R-:W-:Y:S02]  /*2510*/  SHF.R.U32.HI R19, RZ, R14.reuse, R19 ;  /* 0x0000000eff137219 */ /* 0x084fe40000011613 */
[----:B------:R-:W-:Y:S02]  /*2520*/  SHF.R.U32.HI R5, RZ, R14, R5 ;  /* 0x0000000eff057219 */ /* 0x000fe40000011605 */
[----:B------:R-:W-:Y:S02]  /*2530*/  SEL R19, R0, R19, !P0 ;  /* 0x0000001300137207 */ /* 0x000fe40004000000 */
[----:B------:R-:W-:Y:S02]  /*2540*/  SHF.R.U32.HI R21, RZ, R7, R21 ;  /* 0x00000007ff157219 */ /* 0x000fe40000011615 */
[----:B---3--:R-:W-:-:S02]  /*2550*/  ISETP.NE.AND P1, PT, R17, 0x1, PT ;  /* 0x000000011100780c */ /* 0x008fc40003f25270 */
[----:B------:R-:W-:Y:S02]  /*2560*/  SEL R5, R9, R5, !P0 ;  /* 0x0000000509057207 */ /* 0x000fe40004000000 */
[----:B------:R-:W-:Y:S02]  /*2570*/  SEL R20, R8, R20, !P1 ;  /* 0x0000001408147207 */ /* 0x000fe40004800000 */
[----:B------:R-:W-:Y:S01]  /*2580*/  SEL R21, R10, R21, !P1 ;  /* 0x000000150a157207 */ /* 0x000fe20004800000 */
[----:B----4-:R-:W-:-:S04]  /*2590*/  IMAD.HI.U32 R18, R19, R2, RZ ;  /* 0x0000000213127227 */ /* 0x010fc800078e00ff */
[----:B------:R-:W-:Y:S01]  /*25a0*/  IMAD.HI.U32 R6, R20, R2, RZ ;  /* 0x0000000214067227 */ /* 0x000fe200078e00ff */
[----:B------:R-:W-:-:S04]  /*25b0*/  @P3 SHF.R.U32.HI R19, RZ, R3, R18 ;  /* 0x00000003ff133219 */ /* 0x000fc80000011612 */
[----:B------:R-:W-:Y:S01]  /*25c0*/  @P3 SHF.R.U32.HI R20, RZ, R3, R6 ;  /* 0x00000003ff143219 */ /* 0x000fe20000011606 */
[----:B------:R-:W-:-:S04]  /*25d0*/  IMAD R19, R40, R19, RZ ;  /* 0x0000001328137224 */ /* 0x000fc800078e02ff */
        /* <DEDUP_REMOVED lines=8> */
[----:B------:R-:W-:Y:S02]  /*2660*/  @!P0 SHF.R.U32.HI R3, RZ, R3, R7 ;  /* 0x00000003ff038219 */ /* 0x000fe40000011607 */
[----:B------:R-:W-:Y:S01]  /*2670*/  IADD3 R7, PT, PT, -R5, RZ, RZ ;  /* 0x000000ff05077210 */ /* 0x000fe20007ffe1ff */
[----:B------:R-:W-:Y:S01]  /*2680*/  IMAD R2, R40, R2, R5 ;  /* 0x0000000228027224 */ /* 0x000fe200078e0205 */
[----:B------:R-:W-:-:S03]  /*2690*/  @!P0 SEL R3, R21, R3, !P3 ;  /* 0x0000000315038207 */ /* 0x000fc60005800000 */
[----:B------:R-:W-:Y:S02]  /*26a0*/  IMAD R7, R4, R7, R9 ;  /* 0x0000000704077224 */ /* 0x000fe400078e0209 */
[--C-:B------:R-:W-:Y:S02]  /*26b0*/  @!P0 IMAD.IADD R6, R6, 0x1, -R3.reuse ;  /* 0x0000000106068824 */ /* 0x100fe400078e0a03 */
[----:B------:R-:W-:Y:S01]  /*26c0*/  @!P0 IMAD R3, R2, R20, R3 ;  /* 0x0000001402038224 */ /* 0x000fe200078e0203 */
[----:B------:R-:W-:Y:S01]  /*26d0*/  IADD3 R2, PT, PT, -R21, RZ, RZ ;  /* 0x000000ff15027210 */ /* 0x000fe20007ffe1ff */
[----:B------:R-:W-:Y:S02]  /*26e0*/  @!P0 IMAD R5, R40, R6, R21 ;  /* 0x0000000628058224 */ /* 0x000fe400078e0215 */
[----:B------:R-:W-:Y:S02]  /*26f0*/  @!P0 IMAD.MOV.U32 R21, RZ, RZ, R3 ;  /* 0x000000ffff158224 */ /* 0x000fe400078e0003 */
[----:B------:R-:W-:-:S02]  /*2700*/  IMAD R2, R17, R2, R10 ;  /* 0x0000000211027224 */ /* 0x000fc400078e020a */
[----:B------:R-:W-:Y:S02]  /*2710*/  IMAD R9, R5, R4, R7 ;  /* 0x0000000405097224 */ /* 0x000fe400078e0207 */
[----:B------:R-:W-:Y:S02]  /*2720*/  IMAD R10, R21, R17, R2 ;  /* 0x00000011150a7224 */ /* 0x000fe400078e0202 */
.L_x_38:
[----:B------:R-:W1:Y:S02]  /*2730*/  LDCU UR8, c[0x0][0xf30] ;  /* 0x0001e600ff0877ac */ /* 0x000e640008000800 */
[----:B-1----:R-:W-:-:S09]  /*2740*/  UISETP.NE.AND UP0, UPT, UR8, 0x1, UPT ;  /* 0x000000010800788c */ /* 0x002fd2000bf05270 */
[----:B------:R-:W-:Y:S05]  /*2750*/  BRA.U UP0, `(.L_x_39) ;  /* 0x0000000100407547 */ /* 0x000fea000b800000 */
[----:B------:R-:W1:Y:S08]  /*2760*/  LDC.64 R4, c[0x0][0xf10] ;  /* 0x0003c400ff047b82 */ /* 0x000e700000000a00 */
[----:B------:R-:W2:Y:S08]  /*2770*/  LDC.64 R2, c[0x0][0xf18] ;  /* 0x0003c600ff027b82 */ /* 0x000eb00000000a00 */
[----:B------:R-:W3:Y:S08]  /*2780*/  LDC R6, c[0x0][0xf20] ;  /* 0x0003c800ff067b82 */ /* 0x000ef00000000800 */
[----:B------:R-:W4:Y:S01]  /*2790*/  LDC R7, c[0x0][0xf0c] ;  /* 0x0003c300ff077b82 */ /* 0x000f220000000800 */
[----:B-1----:R-:W-:-:S05]  /*27a0*/  IMAD.HI.U32 R4, R10, R4, RZ ;  /* 0x000000040a047227 */ /* 0x002fca00078e00ff */
[----:B------:R-:W-:Y:S01]  /*27b0*/  SHF.R.U32.HI R4, RZ, R5, R4 ;  /* 0x00000005ff047219 */ /* 0x000fe20000011604 */
[----:B--2---:R-:W-:Y:S01]  /*27c0*/  IMAD.HI.U32 R3, R9, R3, RZ ;  /* 0x0000000309037227 */ /* 0x004fe200078e00ff */
[----:B------:R-:W-:-:S04]  /*27d0*/  ISETP.NE.AND P0, PT, R2, 0x1, PT ;  /* 0x000000010200780c */ /* 0x000fc80003f05270 */
[----:B---3--:R-:W-:-:S04]  /*27e0*/  SHF.R.U32.HI R3, RZ, R6, R3 ;  /* 0x00000006ff037219 */ /* 0x008fc80000011603 */
[----:B------:R-:W-:Y:S02]  /*27f0*/  SEL R3, R9, R3, !P0 ;  /* 0x0000000309037207 */ /* 0x000fe40004000000 */
[----:B----4-:R-:W-:-:S04]  /*2800*/  ISETP.NE.AND P1, PT, R7, 0x1, PT ;  /* 0x000000010700780c */ /* 0x010fc80003f25270 */
[----:B------:R-:W-:-:S05]  /*2810*/  SEL R4, R10, R4, !P1 ;  /* 0x000000040a047207 */ /* 0x000fca0004800000 */
[----:B------:R-:W-:Y:S02]  /*2820*/  IMAD.IADD R5, R3, 0x1, -R4 ;  /* 0x0000000103057824 */ /* 0x000fe400078e0a04 */
[----:B------:R-:W-:Y:S02]  /*2830*/  IMAD.IADD R3, R4, 0x1, -R3 ;  /* 0x0000000104037824 */ /* 0x000fe400078e0a03 */
[----:B------:R-:W-:Y:S02]  /*2840*/  IMAD R10, R5, R7, R10 ;  /* 0x00000007050a7224 */ /* 0x000fe400078e020a */
[----:B------:R-:W-:-:S07]  /*2850*/  IMAD R9, R3, R2, R9 ;  /* 0x0000000203097224 */ /* 0x000fce00078e0209 */
.L_x_39:
[----:B------:R-:W-:Y:S01]  /*2860*/  VIADD R15, R15, 0x1 ;  /* 0x000000010f0f7836 */ /* 0x000fe20000000000 */
[----:B------:R-:W-:Y:S01]  /*2870*/  PLOP3.LUT P1, PT, PT, PT, PT, 0x80, 0x8 ;  /* 0x000000000008781c */ /* 0x000fe20003f2f070 */
[----:B------:R-:W-:Y:S02]  /*2880*/  IMAD.IADD R2, R10, 0x1, R87 ;  /* 0x000000010a027824 */ /* 0x000fe400078e0257 */
[----:B------:R-:W-:Y:S01]  /*2890*/  IMAD.IADD R14, R9, 0x1, R86 ;  /* 0x00000001090e7824 */ /* 0x000fe200078e0256 */
[C---:B------:R-:W-:Y:S02]  /*28a0*/  ISETP.NE.AND P0, PT, R15.reuse, 0x2, PT ;  /* 0x000000020f00780c */ /* 0x040fe40003f05270 */
[----:B------:R-:W-:Y:S02]  /*28b0*/  R2UR UR27, R2 ;  /* 0x00000000021b72ca */ /* 0x000fe400000e0000 */
[----:B------:R-:W-:Y:S02]  /*28c0*/  SEL R2, RZ, 0x1, P0 ;  /* 0x00000001ff027807 */ /* 0x000fe40000000000 */
[----:B------:R-:W-:-:S02]  /*28d0*/  SEL R15, R15, RZ, P0 ;  /* 0x000000ff0f0f7207 */ /* 0x000fc40000000000 */
[----:B------:R-:W-:Y:S01]  /*28e0*/  LOP3.LUT R13, R13, R2, RZ, 0x3c, !PT ;  /* 0x000000020d0d7212 */ /* 0x000fe200078e3cff */
[----:B------:R-:W-:Y:S08]  /*28f0*/  @P2 BRA `(.L_x_40) ;  /* 0xffffffec00e82947 */ /* 0x000ff0000383ffff */
[----:B------:R-:W-:Y:S01]  /*2900*/  UIADD3 UR4, UPT, UPT, UR4, 0xe0, URZ ;  /* 0x000000e004047890 */ /* 0x000fe2000fffe0ff */
[----:B------:R-:W-:-:S03]  /*2910*/  SHF.L.U32 R2, R16, 0x1f, RZ ;  /* 0x0000001f10027819 */ /* 0x000fc600000006ff */
[----:B------:R-:W-:-:S09]  /*2920*/  ULEA UR5, UR6, UR4, 0x3 ;  /* 0x0000000406057291 */ /* 0x000fd2000f8e18ff */
[----:B------:R-:W1:Y:S02]  /*2930*/  SYNCS.PHASECHK.TRANS64.TRYWAIT P0, [UR5], R2 ;  /* 0x00000002ff0075a7 */ /* 0x000e640008001105 */
[----:B-1----:R-:W-:Y:S05]  /*2940*/  @!P0 BRA `(.L_x_41) ;  /* 0x0000006400008947 */ /* 0x002fea0003800000 */
.L_x_149:
[----:B------:R-:W-:-:S04]  /*2950*/  UIADD3 UR6, UPT, UPT, UR6, 0x1, URZ ;  /* 0x0000000106067890 */ /* 0x000fc8000fffe0ff */
[----:B------:R-:W-:-:S04]  /*2960*/  UISETP.NE.AND UP0, UPT, UR6, 0x1c, UPT ;  /* 0x0000001c0600788c */ /* 0x000fc8000bf05270 */
[----:B------:R-:W-:Y:S02]  /*2970*/  USEL UR7, URZ, 0x1, UP0 ;  /* 0x00000001ff077887 */ /* 0x000fe40008000000 */
[----:B------:R-:W-:-:S04]  /*2980*/  USEL UR6, UR6, URZ, UP0 ;  /* 0x000000ff06067287 */ /* 0x000fc80008000000 */
[----:B------:R-:W-:Y:S01]  /*2990*/  ULEA UR5, UR6, UR4, 0x3 ;  /* 0x0000000406057291 */ /* 0x000fe2000f8e18ff */
[----:B-1----:R-:W-:-:S04]  /*29a0*/  LOP3.LUT R2, R16, UR7, RZ, 0x3c, !PT ;  /* 0x0000000710027c12 */ /* 0x002fc8000f8e3cff */
[----:B------:R-:W-:-:S04]  /*29b0*/  SHF.L.U32 R3, R2, 0x1f, RZ ;  /* 0x0000001f02037819 */ /* 0x000fc800000006ff */
[----:B------:R-:W1:Y:S02]  /*29c0*/  SYNCS.PHASECHK.TRANS64.TRYWAIT P0, [UR5], R3 ;  /* 0x00000003ff0075a7 */ /* 0x000e640008001105 */
[----:B-1----:R-:W-:Y:S05]  /*29d0*/  @!P0 BRA `(.L_x_42) ;  /* 0x0000006000f48947 */ /* 0x002fea0003800000 */
.L_x_151:
[----:B------:R-:W-:-:S04]  /*29e0*/  UIADD3 UR6, UPT, UPT, UR6, 0x1, URZ ;  /* 0x0000000106067890 */ /* 0x000fc8000fffe0ff */
[----:B------:R-:W-:-:S04]  /*29f0*/  UISETP.NE.AND UP0, UPT, UR6, 0x1c, UPT ;  /* 0x0000001c0600788c */ /* 0x000fc8000bf05270 */
[----:B------:R-:W-:Y:S02]  /*2a00*/  USEL UR7, URZ, 0x1, UP0 ;  /* 0x00000001ff077887 */ /* 0x000fe40008000000 */
[----:B------:R-:W-:-:S04]  /*2a10*/  USEL UR6, UR6, URZ, UP0 ;  /* 0x000000ff06067287 */ /* 0x000fc80008000000 */
[----:B------:R-:W-:Y:S01]  /*2a20*/  ULEA UR5, UR6, UR4, 0x3 ;  /* 0x0000000406057291 */ /* 0x000fe2000f8e18ff */
[----:B------:R-:W-:-:S04]  /*2a30*/  LOP3.LUT R2, R2, UR7, RZ, 0x3c, !PT ;  /* 0x0000000702027c12 */ /* 0x000fc8000f8e3cff */
[----:B-1----:R-:W-:-:S04]  /*2a40*/  SHF.L.U32 R3, R2, 0x1f, RZ ;  /* 0x0000001f02037819 */ /* 0x002fc800000006ff */
[----:B------:R-:W1:Y:S02]  /*2a50*/  SYNCS.PHASECHK.TRANS64.TRYWAIT P0, [UR5], R3 ;  /* 0x00000003ff0075a7 */ /* 0x000e640008001105 */
[----:B-1----:R-:W-:Y:S05]  /*2a60*/  @!P0 BRA `(.L_x_43) ;  /* 0x0000006000e88947 */ /* 0x002fea0003800000 */
.L_x_153:
        /* <DEDUP_REMOVED lines=9> */
.L_x_155:
        /* <DEDUP_REMOVED lines=9> */
.L_x_157:
        /* <DEDUP_REMOVED lines=9> */
.L_x_159:
        /* <DEDUP_REMOVED lines=9> */
.L_x_161:
        /* <DEDUP_REMOVED lines=9> */
.L_x_163:
        /* <DEDUP_REMOVED lines=9> */
.L_x_165:
        /* <DEDUP_REMOVED lines=9> */
.L_x_167:
        /* <DEDUP_REMOVED lines=9> */
.L_x_169:
        /* <DEDUP_REMOVED lines=9> */
.L_x_171:
        /* <DEDUP_REMOVED lines=9> */
.L_x_173:
        /* <DEDUP_REMOVED lines=9> */
.L_x_175:
        /* <DEDUP_REMOVED lines=9> */
.L_x_177:
        /* <DEDUP_REMOVED lines=9> */
.L_x_179:
        /* <DEDUP_REMOVED lines=9> */
.L_x_181:
        /* <DEDUP_REMOVED lines=9> */
.L_x_183:
        /* <DEDUP_REMOVED lines=9> */
.L_x_185:
        /* <DEDUP_REMOVED lines=9> */
.L_x_187:
        /* <DEDUP_REMOVED lines=9> */
.L_x_189:
        /* <DEDUP_REMOVED lines=9> */
.L_x_191:
        /* <DEDUP_REMOVED lines=9> */
.L_x_193:
        /* <DEDUP_REMOVED lines=9> */
.L_x_195:
        /* <DEDUP_REMOVED lines=9> */
.L_x_197:
        /* <DEDUP_REMOVED lines=9> */
.L_x_199:
        /* <DEDUP_REMOVED lines=9> */
.L_x_201:
[----:B------:R-:W-:-:S04]  /*37f0*/  UIADD3 UR6, UPT, UPT, UR6, 0x1, URZ ;  /* 0x0000000106067890 */ /* 0x000fc8000fffe0ff */
[----:B------:R-:W-:-:S04]  /*3800*/  UISETP.NE.AND UP0, UPT, UR6, 0x1c, UPT ;  /* 0x0000001c0600788c */ /* 0x000fc8000bf05270 */
[----:B------:R-:W-:Y:S02]  /*3810*/  USEL UR5, URZ, 0x1, UP0 ;  /* 0x00000001ff057887 */ /* 0x000fe40008000000 */
[----:B------:R-:W-:-:S04]  /*3820*/  USEL UR6, UR6, URZ, UP0 ;  /* 0x000000ff06067287 */ /* 0x000fc80008000000 */
[----:B------:R-:W-:Y:S01]  /*3830*/  ULEA UR6, UR6, UR4, 0x3 ;  /* 0x0000000406067291 */ /* 0x000fe2000f8e18ff */
[----:B------:R-:W-:-:S04]  /*3840*/  LOP3.LUT R2, R2, UR5, RZ, 0x3c, !PT ;  /* 0x0000000502027c12 */ /* 0x000fc8000f8e3cff */
[----:B------:R-:W-:Y:S01]  /*3850*/  SHF.L.U32 R2, R2, 0x1f, RZ ;  /* 0x0000001f02027819 */ /* 0x000fe200000006ff */
[----:B-1--4-:R-:W-:-:S07]  /*3860*/  IMAD.U32 R0, RZ, RZ, UR6 ;  /* 0x00000006ff007e24 */ /* 0x012fce000f8e00ff */
.L_x_68:
[----:B-1----:R1:W2:Y:S02]  /*3870*/  SYNCS.PHASECHK.TRANS64.TRYWAIT P0, [R0+URZ], R2 ;  /* 0x00000002000075a7 */ /* 0x0022a400080011ff */
[----:B--2---:R-:W-:Y:S05]  /*3880*/  @!P0 NANOSLEEP.SYNCS 0x989680 ;  /* 0x009896800000895d */ /* 0x004fea0003900000 */
[----:B------:R-:W2:Y:S02]  /*3890*/  @!P0 SYNCS.PHASECHK.TRANS64 P0, [R0+URZ], R2 ;  /* 0x00000002000085a7 */ /* 0x000ea400080010ff */
[----:B--2---:R-:W-:Y:S05]  /*38a0*/  @P0 EXIT ;  /* 0x000000000000094d */ /* 0x004fea0003800000 */
[----:B------:R-:W-:Y:S05]  /*38b0*/  BRA `(.L_x_68) ;  /* 0xfffffffc00ec7947 */ /* 0x000fea000383ffff */
.L_x_18:
[----:B------:R-:W-:-:S04]  /*38c0*/  UISETP.NE.AND UP1, UPT, UR45, URZ, UPT ;  /* 0x000000ff2d00728c */ /* 0x000fc8000bf25270 */
[----:B------:R-:W-:-:S09]  /*38d0*/  UISETP.NE.OR UP1, UPT, UR8, 0x1, UP1 ;  /* 0x000000010800788c */ /* 0x000fd20008f25670 */
[----:B------:R-:W-:Y:S05]  /*38e0*/  BRA.U UP1, `(.L_x_69) ;  /* 0x0000000501487547 */ /* 0x000fea000b800000 */
[----:B------:R-:W-:Y:S01]  /*38f0*/  ISETP.NE.AND P2, PT, R2, RZ, PT ;  /* 0x000000ff0200720c */ /* 0x000fe20003f45270 */
[----:B------:R-:W-:Y:S01]  /*3900*/  IMAD.MOV.U32 R12, RZ, RZ, 0x1 ;  /* 0x00000001ff0c7424 */ /* 0x000fe200078e00ff */
[----:B------:R-:W-:Y:S02]  /*3910*/  CS2R R10, SRZ ;  /* 0x00000000000a7805 */ /* 0x000fe4000001ff00 */
[----:B------:R-:W-:Y:S01]  /*3920*/  CS2R R8, SRZ ;  /* 0x0000000000087805 */ /* 0x000fe2000001ff00 */
[----:B------:R-:W-:Y:S01]  /*3930*/  UMOV UR4, 0x400 ;  /* 0x0000040000047882 */ /* 0x000fe20000000000 */
[----:B------:R-:W-:Y:S01]  /*3940*/  UMOV UR6, URZ ;  /* 0x000000ff00067c82 */ /* 0x000fe20008000000 */
[----:B------:R-:W-:-:S12]  /*3950*/  ULEA UR45, UR45, UR4, 0x18 ;  /* 0x000000042d2d7291 */ /* 0x000fd8000f8ec0ff */
.L_x_73:
[----:B------:R-:W-:Y:S02]  /*3960*/  LEA R0, R8, UR45, 0x3 ;  /* 0x0000002d08007c11 */ /* 0x000fe4000f8e18ff */
[----:B------:R-:W-:-:S03]  /*3970*/  SHF.L.U32 R4, R9, 0x1f, RZ ;  /* 0x0000001f09047819 */ /* 0x000fc600000006ff */
[----:B------:R-:W-:Y:S01]  /*3980*/  VIADD R5, R0, 0x250 ;  /* 0x0000025000057836 */ /* 0x000fe20000000000 */
[----:B------:R-:W1:Y:S02]  /*3990*/  SYNCS.PHASECHK.TRANS64.TRYWAIT P0, [R0+URZ+0x240], R4 ;  /* 0x00024004000075a7 */ /* 0x000e6400080011ff */
[----:B-1----:R-:W-:Y:S05]  /*39a0*/  @!P0 BRA `(.L_x_70) ;  /* 0x0000005c00708947 */ /* 0x002fea0003800000 */
.L_x_202:
[----:B------:R-:W-:Y:S01]  /*39b0*/  ULEA UR5, UR6, UR45, 0x3 ;  /* 0x0000002d06057291 */ /* 0x000fe2000f8e18ff */
[----:B-1----:R-:W-:Y:S01]  /*39c0*/  PRMT R0, RZ, 0x654, R5 ;  /* 0x00000654ff007816 */ /* 0x002fe20000000005 */
[----:B------:R-:W-:Y:S01]  /*39d0*/  @!P2 IMAD.MOV.U32 R4, RZ, RZ, 0x10 ;  /* 0x00000010ff04a424 */ /* 0x000fe200078e00ff */
[----:B------:R-:W-:Y:S01]  /*39e0*/  SHF.L.U32 R5, R12, 0x1f, RZ ;  /* 0x0000001f0c057819 */ /* 0x000fe200000006ff */
[----:B------:R-:W-:Y:S01]  /*39f0*/  UIADD3 UR4, UPT, UPT, UR5, 0x200, URZ ;  /* 0x0000020005047890 */ /* 0x000fe2000fffe0ff */
[----:B------:R1:W-:Y:S05]  /*3a00*/  SYNCS.ARRIVE.TRANS64.RED.A1T0 RZ, [R0+URZ], RZ ;  /* 0x000000ff00ff79a7 */ /* 0x0003ea00081004ff */
[----:B------:R-:W-:Y:S01]  /*3a10*/  IMAD.U32 R6, RZ, RZ, UR4 ;  /* 0x00000004ff067e24 */ /* 0x000fe2000f8e00ff */
[----:B------:R-:W2:Y:S04]  /*3a20*/  SYNCS.PHASECHK.TRANS64.TRYWAIT P0, [UR5+0x210], R5 ;  /* 0x00021005ff0075a7 */ /* 0x000ea80008001105 */
[----:B------:R-:W-:Y:S01]  /*3a30*/  PRMT R6, R2, 0x654, R6 ;  /* 0x0000065402067816 */ /* 0x000fe20000000006 */
[----:B-12---:R-:W-:Y:S06]  /*3a40*/  @!P0 BRA `(.L_x_71) ;  /* 0x0000005c005c8947 */ /* 0x006fec0003800000 */
.L_x_204:
[----:B------:R-:W-:Y:S01]  /*3a50*/  ULEA UR4, UR6, UR45, 0x4 ;  /* 0x0000002d06047291 */ /* 0x000fe2000f8e20ff */
[----:B------:R-:W-:Y:S01]  /*3a60*/  SEL R3, R6, R3, !P2 ;  /* 0x0000000306037207 */ /* 0x000fe20005000000 */
[----:B------:R-:W-:Y:S01]  /*3a70*/  UIADD3 UR5, UPT, UPT, UR5, 0x200, URZ ;  /* 0x0000020005057890 */ /* 0x000fe2000fffe0ff */
[----:B-1----:R-:W-:Y:S01]  /*3a80*/  LEA R0, R11, UR45, 0x3 ;  /* 0x0000002d0b007c11 */ /* 0x002fe2000f8e18ff */
[----:B------:R-:W-:Y:S01]  /*3a90*/  UIADD3 UR4, UPT, UPT, UR4, 0x270, URZ ;  /* 0x0000027004047890 */ /* 0x000fe2000fffe0ff */
[----:B------:R1:W-:Y:S01]  /*3aa0*/  @!P2 SYNCS.ARRIVE.TRANS64.RED RZ, [R3+URZ], R4 ;  /* 0x0000000403ffa9a7 */ /* 0x0003e200080004ff */
[----:B------:R-:W-:Y:S01]  /*3ab0*/  UIADD3 UR6, UPT, UPT, UR6, 0x1, URZ ;  /* 0x0000000106067890 */ /* 0x000fe2000fffe0ff */
[----:B------:R-:W-:-:S03]  /*3ac0*/  VIADD R8, R8, 0x1 ;  /* 0x0000000108087836 */ /* 0x000fc60000000000 */
[----:B------:R-:W-:Y:S02]  /*3ad0*/  UISETP.NE.AND UP0, UPT, UR6, 0x2, UPT ;  /* 0x000000020600788c */ /* 0x000fe4000bf05270 */
[----:B------:R-:W-:Y:S01]  /*3ae0*/  ISETP.NE.AND P0, PT, R8, 0x2, PT ;  /* 0x000000020800780c */ /* 0x000fe20003f05270 */
[----:B------:R-:W-:Y:S06]  /*3af0*/  UGETNEXTWORKID.BROADCAST [UR4], [UR5] ;  /* 0x00000000040073ca */ /* 0x000fec0008000100 */
[----:B------:R-:W-:Y:S02]  /*3b00*/  USEL UR4, URZ, 0x1, UP0 ;  /* 0x00000001ff047887 */ /* 0x000fe40008000000 */
[----:B------:R-:W-:-:S04]  /*3b10*/  USEL UR6, UR6, URZ, UP0 ;  /* 0x000000ff06067287 */ /* 0x000fc80008000000 */
[----:B------:R-:W-:Y:S02]  /*3b20*/  LOP3.LUT R12, R12, UR4, RZ, 0x3c, !PT ;  /* 0x000000040c0c7c12 */ /* 0x000fe4000f8e3cff */
[----:B-1----:R-:W-:-:S04]  /*3b30*/  SHF.L.U32 R4, R10, 0x1f, RZ ;  /* 0x0000001f0a047819 */ /* 0x002fc800000006ff */
[----:B------:R-:W1:Y:S02]  /*3b40*/  SYNCS.PHASECHK.TRANS64.TRYWAIT P1, [R0+URZ+0x200], R4 ;  /* 0x00020004000075a7 */ /* 0x000e6400080211ff */
[----:B-1----:R-:W-:Y:S05]  /*3b50*/  @!P1 BRA `(.L_x_72) ;  /* 0x0000005c00309947 */ /* 0x002fea0003800000 */
.L_x_205:
[C---:B-1----:R-:W-:Y:S01]  /*3b60*/  LEA R4, R11.reuse, UR45, 0x4 ;  /* 0x0000002d0b047c11 */ /* 0x042fe2000f8e20ff */
[----:B------:R-:W-:Y:S01]  /*3b70*/  VIADD R0, R0, 0x210 ;  /* 0x0000021000007836 */ /* 0x000fe20000000000 */
[----:B------:R-:W-:Y:S01]  /*3b80*/  SEL R8, R8, RZ, P0 ;  /* 0x000000ff08087207 */ /* 0x000fe20000000000 */
[----:B------:R-:W-:-:S03]  /*3b90*/  VIADD R11, R11, 0x1 ;  /* 0x000000010b0b7836 */ /* 0x000fc60000000000 */
[----:B------:R-:W1:Y:S01]  /*3ba0*/  LDS.128 R4, [R4+0x270] ;  /* 0x0002700004047984 */ /* 0x000e620000000c00 */
[----:B------:R-:W-:Y:S02]  /*3bb0*/  PRMT R0, RZ, 0x654, R0 ;  /* 0x00000654ff007816 */ /* 0x000fe40000000000 */
[C---:B------:R-:W-:Y:S01]  /*3bc0*/  ISETP.NE.AND P1, PT, R11.reuse, 0x2, PT ;  /* 0x000000020b00780c */ /* 0x040fe20003f25270 */
[----:B------:R-:W-:Y:S01]  /*3bd0*/  @!PT LDS RZ, [RZ] ;  /* 0x00000000fffff984 */ /* 0x000fe20000000800 */
[----:B------:R-:W-:Y:S01]  /*3be0*/  @!PT LDS RZ, [RZ] ;  /* 0x00000000fffff984 */ /* 0x000fe20000000800 */
[----:B------:R-:W-:Y:S01]  /*3bf0*/  @!PT LDS RZ, [RZ] ;  /* 0x00000000fffff984 */ /* 0x000fe20000000800 */
[----:B------:R-:W-:Y:S01]  /*3c00*/  @!PT LDS RZ, [RZ] ;  /* 0x00000000fffff984 */ /* 0x000fe20000000800 */
[----:B------:R2:W-:Y:S06]  /*3c10*/  MEMBAR.ALL.CTA ;  /* 0x0000000000007992 */ /* 0x0005ec0000008000 */
[----:B--2---:R-:W2:Y:S01]  /*3c20*/  FENCE.VIEW.ASYNC.S ;  /* 0x00000000000073c6 */ /* 0x004ea20000000000 */
[----:B------:R-:W-:Y:S01]  /*3c30*/  SEL R11, R11, RZ, P1 ;  /* 0x000000ff0b0b7207 */ /* 0x000fe20000800000 */
[----:B--2---:R2:W-:Y:S01]  /*3c40*/  SYNCS.ARRIVE.TRANS64.RED.A1T0 RZ, [R0+URZ], RZ ;  /* 0x000000ff00ff79a7 */ /* 0x0045e200081004ff */
[----:B-1----:R-:W-:-:S02]  /*3c50*/  LOP3.LUT P3, RZ, R6, 0x1, RZ, 0xc0, !PT ;  /* 0x0000000106ff7812 */ /* 0x002fc4000786c0ff */
[----:B------:R-:W-:-:S04]  /*3c60*/  SEL R4, RZ, 0x1, P1 ;  /* 0x00000001ff047807 */ /* 0x000fc80000800000 */
[----:B------:R-:W-:Y:S02]  /*3c70*/  LOP3.LUT R10, R10, R4, RZ, 0x3c, !PT ;  /* 0x000000040a0a7212 */ /* 0x000fe400078e3cff */
[----:B--2---:R-:W-:-:S04]  /*3c80*/  SEL R0, RZ, 0x1, P0 ;  /* 0x00000001ff007807 */ /* 0x004fc80000000000 */
[----:B------:R-:W-:Y:S01]  /*3c90*/  LOP3.LUT R9, R9, R0, RZ, 0x3c, !PT ;  /* 0x0000000009097212 */ /* 0x000fe200078e3cff */
[----:B------:R-:W-:Y:S06]  /*3ca0*/  @P3 BRA `(.L_x_73) ;  /* 0xfffffffc002c3947 */ /* 0x000fec000383ffff */
[----:B------:R-:W-:Y:S01]  /*3cb0*/  ULEA UR5, UR6, UR45, 0x3 ;  /* 0x0000002d06057291 */ /* 0x000fe2000f8e18ff */
[----:B------:R-:W-:-:S08]  /*3cc0*/  SHF.L.U32 R2, R12, 0x1f, RZ ;  /* 0x0000001f0c027819 */ /* 0x000fd000000006ff */
[----:B------:R-:W1:Y:S02]  /*3cd0*/  SYNCS.PHASECHK.TRANS64 P0, [UR5+0x210], R2 ;  /* 0x00021002ff0075a7 */ /* 0x000e640008001005 */
[----:B-1----:R-:W-:Y:S05]  /*3ce0*/  @P0 BRA `(.L_x_74) ;  /* 0x0000000000080947 */ /* 0x002fea0003800000 */
[----:B------:R-:W1:Y:S02]  /*3cf0*/  SYNCS.PHASECHK.TRANS64.TRYWAIT P0, [UR5+0x210], R2 ;  /* 0x00021002ff0075a7 */ /* 0x000e640008001105 */
[----:B-1----:R-:W-:Y:S05]  /*3d00*/  @!P0 BRA `(.L_x_75) ;  /* 0x0000005800d88947 */ /* 0x002fea0003800000 */
.L_x_74:
[----:B------:R-:W-:-:S04]  /*3d10*/  UIADD3 UR4, UPT, UPT, UR6, 0x1, URZ ;  /* 0x0000000106047890 */ /* 0x000fc8000fffe0ff */
[----:B------:R-:W-:-:S04]  /*3d20*/  UISETP.NE.AND UP0, UPT, UR4, 0x2, UPT ;  /* 0x000000020400788c */ /* 0x000fc8000bf05270 */
[----:B------:R-:W-:Y:S02]  /*3d30*/  USEL UR7, URZ, 0x1, UP0 ;  /* 0x00000001ff077887 */ /* 0x000fe40008000000 */
[----:B------:R-:W-:-:S04]  /*3d40*/  USEL UR4, UR4, URZ, UP0 ;  /* 0x000000ff04047287 */ /* 0x000fc80008000000 */
[----:B------:R-:W-:Y:S01]  /*3d50*/  ULEA UR4, UR4, UR45, 0x3 ;  /* 0x0000002d04047291 */ /* 0x000fe2000f8e18ff */
[----:B-1----:R-:W-:-:S04]  /*3d60*/  LOP3.LUT R2, R12, UR7, RZ, 0x3c, !PT ;  /* 0x000000070c027c12 */ /* 0x002fc8000f8e3cff */
[----:B------:R-:W-:-:S04]  /*3d70*/  SHF.L.U32 R0, R2, 0x1f, RZ ;  /* 0x0000001f02007819 */ /* 0x000fc800000006ff */
[----:B------:R-:W1:Y:S02]  /*3d80*/  SYNCS.PHASECHK.TRANS64 P0, [UR4+0x210], R0 ;  /* 0x00021000ff0075a7 */ /* 0x000e640008001004 */
[----:B-1----:R-:W-:Y:S05]  /*3d90*/  @P0 EXIT ;  /* 0x000000000000094d */ /* 0x002fea0003800000 */
[----:B------:R-:W-:Y:S02]  /*3da0*/  SHF.L.U32 R2, R2, 0x1f, RZ ;  /* 0x0000001f02027819 */ /* 0x000fe400000006ff */
[----:B------:R-:W-:-:S07]  /*3db0*/  MOV R0, UR4 ;  /* 0x0000000400007c02 */ /* 0x000fce0008000f00 */
.L_x_76:
[----:B-1----:R1:W2:Y:S02]  /*3dc0*/  SYNCS.PHASECHK.TRANS64.TRYWAIT P0, [R0+URZ+0x210], R2 ;  /* 0x00021002000075a7 */ /* 0x0022a400080011ff */
[----:B--2---:R-:W-:Y:S05]  /*3dd0*/  @!P0 NANOSLEEP.SYNCS 0x989680 ;  /* 0x009896800000895d */ /* 0x004fea0003900000 */
[----:B------:R-:W2:Y:S02]  /*3de0*/  @!P0 SYNCS.PHASECHK.TRANS64 P0, [R0+URZ+0x210], R2 ;  /* 0x00021002000085a7 */ /* 0x000ea400080010ff */
[----:B--2---:R-:W-:Y:S05]  /*3df0*/  @P0 EXIT ;  /* 0x000000000000094d */ /* 0x004fea0003800000 */
[----:B------:R-:W-:Y:S05]  /*3e00*/  BRA `(.L_x_76) ;  /* 0xfffffffc00ec7947 */ /* 0x000fea000383ffff */
.L_x_69:
[----:B------:R-:W-:-:S09]  /*3e10*/  UISETP.NE.AND UP1, UPT, UR8, URZ, UPT ;  /* 0x000000ff0800728c */ /* 0x000fd2000bf25270 */
[----:B------:R-:W-:Y:S05]  /*3e20*/  BRA.U UP1, `(.L_x_77) ;  /* 0x0000001101a87547 */ /* 0x000fea000b800000 */
[----:B------:R-:W-:Y:S01]  /*3e30*/  UMOV UR4, 0x40 ;  /* 0x0000004000047882 */ /* 0x000fe20000000000 */
[----:B------:R-:W-:Y:S01]  /*3e40*/  NOP ;  /* 0x0000000000007918 */ /* 0x000fe20000000000 */
[----:B------:R-:W-:Y:S01]  /*3e50*/  ULEA UR4, UR45, UR4, 0x18 ;  /* 0x000000042d047291 */ /* 0x000fe2000f8ec0ff */
[----:B------:R-:W-:Y:S02]  /*3e60*/  UMOV UR5, 0x400 ;  /* 0x0000040000057882 */ /* 0x000fe40000000000 */
[----:B------:R-:W-:-:S06]  /*3e70*/  ULEA UR45, UR45, UR5, 0x18 ;  /* 0x000000052d2d7291 */ /* 0x000fcc000f8ec0ff */
[----:B------:R-:W1:Y:S02]  /*3e80*/  LDS.U8 R0, [UR4+0x1c] ;  /* 0x00001c04ff007984 */ /* 0x000e640008000000 */
[----:B-1----:R-:W-:-:S13]  /*3e90*/  ISETP.NE.AND P0, PT, R0, RZ, PT ;  /* 0x000000ff0000720c */ /* 0x002fda0003f05270 */
[----:B------:R-:W-:Y:S05]  /*3ea0*/  @P0 BRA `(.L_x_78) ;  /* 0x0000000000580947 */ /* 0x000fea0003800000 */
[----:B------:R-:W-:-:S13]  /*3eb0*/  ELECT P0, URZ, PT ;  /* 0x0000000000ff782f */ /* 0x000fda0003800000 */
[----:B------:R-:W-:Y:S05]  /*3ec0*/  @!P0 BRA `(.L_x_79) ;  /* 0x0000000000608947 */ /* 0x000fea0003800000 */
[----:B------:R-:W-:Y:S01]  /*3ed0*/  UMOV UR5, 0x10 ;  /* 0x0000001000057882 */ /* 0x000fe20000000000 */
[----:B------:R-:W-:Y:S01]  /*3ee0*/  HFMA2 R0, -RZ, RZ, 0, 5.9604644775390625e-08 ;  /* 0x00000001ff007431 */ /* 0x000fe200000001ff */
[----:B------:R-:W-:-:S03]  /*3ef0*/  MOV R2, 0xffff ;  /* 0x0000ffff00027802 */ /* 0x000fc60000000f00 */
[----:B------:R-:W-:Y:S04]  /*3f00*/  DEPBAR.LE SB1, 0x36 ;  /* 0x00009d800000791a */ /* 0x000fe80000000000 */
[----:B------:R-:W1:Y:S02]  /*3f10*/  UTCATOMSWS.FIND_AND_SET.ALIGN UP0, UR5, UR5 ;  /* 0x00000005000575e3 */ /* 0x000e640008000800 */
[----:B-1----:R-:W-:Y:S01]  /*3f20*/  MOV R3, UR5 ;  /* 0x0000000500037c02 */ /* 0x002fe20008000f00 */
[----:B------:R-:W-:Y:S06]  /*3f30*/  BRA.U UP0, `(.L_x_80) ;  /* 0x0000000100187547 */ /* 0x000fec000b800000 */
.L_x_81:
[----:B------:R-:W-:Y:S05]  /*3f40*/  NANOSLEEP 0x64 ;  /* 0x000000640000795d */ /* 0x000fea0003800000 */
[----:B------:R-:W-:-:S05]  /*3f50*/  UMOV UR5, 0x10 ;  /* 0x0000001000057882 */ /* 0x000fca0000000000 */
[----:B------:R-:W-:Y:S04]  /*3f60*/  DEPBAR.LE SB1, 0x36 ;  /* 0x00009d800000791a */ /* 0x000fe80000000000 */
[----:B------:R-:W1:Y:S02]  /*3f70*/  UTCATOMSWS.FIND_AND_SET.ALIGN UP0, UR5, UR5 ;  /* 0x00000005000575e3 */ /* 0x000e640008000800 */
[----:B-1----:R-:W-:Y:S01]  /*3f80*/  MOV R3, UR5 ;  /* 0x0000000500037c02 */ /* 0x002fe20008000f00 */
[----:B------:R-:W-:Y:S05]  /*3f90*/  BRA.U !UP0, `(.L_x_81) ;  /* 0xfffffffd08e87547 */ /* 0x000fea000b83ffff */
.L_x_80:
[-C--:B------:R-:W-:Y:S02]  /*3fa0*/  SHF.L.U32 R2, R2, R3.reuse, RZ ;  /* 0x0000000302027219 */ /* 0x080fe400000006ff */
[----:B------:R-:W-:Y:S01]  /*3fb0*/  SHF.L.U32 R0, R0, R3, RZ ;  /* 0x0000000300007219 */ /* 0x000fe200000006ff */
[----:B------:R-:W-:Y:S02]  /*3fc0*/  IMAD.SHL.U32 R3, R3, 0x20, RZ ;  /* 0x0000002003037824 */ /* 0x000fe400078e00ff */
[----:B------:R1:W-:Y:S04]  /*3fd0*/  ATOMS.OR RZ, [UR4+0x14], R2 ;  /* 0x00001402ffff798c */ /* 0x0003e8000b000004 */
[----:B------:R1:W-:Y:S04]  /*3fe0*/  ATOMS.OR RZ, [UR4+0x18], R0 ;  /* 0x00001800ffff798c */ /* 0x0003e8000b000004 */
[----:B------:R1:W-:Y:S01]  /*3ff0*/  STS [UR45+0x290], R3 ;  /* 0x00029003ff007988 */ /* 0x0003e2000800082d */
[----:B------:R-:W-:Y:S05]  /*4000*/  BRA `(.L_x_79) ;  /* 0x0000000000107947 */ /* 0x000fea0003800000 */
.L_x_78:
[----:B------:R-:W-:Y:S02]  /*4010*/  MOV R0, 0xffffffff ;  /* 0xffffffff00007802 */ /* 0x000fe40000000f00 */
[----:B------:R-:W-:-:S03]  /*4020*/  MOV R2, 0x4050 ;  /* 0x0000405000027802 */ /* 0x000fc60000000f00 */
[----:B------:R1:W-:Y:S04]  /*4030*/  STS [UR45+0x290], R0 ;  /* 0x00029000ff007988 */ /* 0x0003e8000800082d */
[----:B-1-3-5:R-:W-:Y:S05]  /*4040*/  CALL.REL.NOINC `($__internal_1_$__cuda_sm10x_tcgen05_guardrail_trap_phase_invalid_during_alloc) ;  /* 0x0000005c007c7944 */ /* 0x02afea0003c00000 */
.L_x_79:
[----:B------:R-:W-:Y:S05]  /*4050*/  WARPSYNC.ALL ;  /* 0x0000000000007948 */ /* 0x000fea0003800000 */
[----:B------:R-:W2:Y:S01]  /*4060*/  S2UR UR8, SR_CgaCtaId ;  /* 0x00000000000879c3 */ /* 0x000ea20000008800 */
[----:B------:R-:W-:Y:S01]  /*4070*/  UMOV UR4, 0x400 ;  /* 0x0000040000047882 */ /* 0x000fe20000000000 */
[----:B------:R-:W-:-:S06]  /*4080*/  NOP ;  /* 0x0000000000007918 */ /* 0x000fcc0000000000 */
[----:B------:R-:W-:Y:S08]  /*4090*/  BAR.ARV 0x6, 0xa0 ;  /* 0x0182800000007b1d */ /* 0x000ff00000002000 */
[----:B------:R-:W4:Y:S01]  /*40a0*/  LDC R8, c[0x0][0x370] ;  /* 0x0000dc00ff087b82 */ /* 0x000f220000000800 */
[----:B------:R-:W-:Y:S01]  /*40b0*/  HFMA2 R15, -RZ, RZ, 0, 5.9604644775390625e-08 ;  /* 0x00000001ff0f7431 */ /* 0x000fe200000001ff */
[----:B------:R-:W-:Y:S01]  /*40c0*/  CS2R R12, SRZ ;  /* 0x00000000000c7805 */ /* 0x000fe2000001ff00 */
[----:B------:R-:W-:Y:S01]  /*40d0*/  IMAD.MOV.U32 R11, RZ, RZ, RZ ;  /* 0x000000ffff0b7224 */ /* 0x000fe200078e00ff */
[----:B------:R-:W-:Y:S01]  /*40e0*/  UMOV UR22, URZ ;  /* 0x000000ff00167c82 */ /* 0x000fe20008000000 */
[----:B------:R-:W-:Y:S01]  /*40f0*/  UMOV UR21, URZ ;  /* 0x000000ff00157c82 */ /* 0x000fe20008000000 */
[----:B--2---:R-:W-:Y:S01]  /*4100*/  ULEA UR8, UR8, UR4, 0x18 ;  /* 0x0000000408087291 */ /* 0x004fe2000f8ec0ff */
[----:B------:R-:W2:Y:S03]  /*4110*/  LDCU UR4, c[0x0][0x38c] ;  /* 0x00007180ff0477ac */ /* 0x000ea60008000800 */
[----:B------:R-:W-:-:S02]  /*4120*/  UIADD3 UR13, UPT, UPT, UR8, 0x6600, URZ ;  /* 0x00006600080d7890 */ /* 0x000fc4000fffe0ff */
[----:B------:R-:W-:-:S03]  /*4130*/  UIADD3 UR14, UPT, UPT, UR8, 0x22600, URZ ;  /* 0x00022600080e7890 */ /* 0x000fc6000fffe0ff */
[----:B-1----:R-:W1:Y:S01]  /*4140*/  LDS R0, [UR8+0x290] ;  /* 0x00029008ff007984 */ /* 0x002e620008000800 */
[----:B------:R-:W-:Y:S02]  /*4150*/  UIADD3 UR15, UPT, UPT, UR8, 0x30600, URZ ;  /* 0x00030600080f7890 */ /* 0x000fe4000fffe0ff */
[----:B------:R-:W-:Y:S02]  /*4160*/  UIADD3 UR16, UPT, UPT, UR8, 0x33e00, URZ ;  /* 0x00033e0008107890 */ /* 0x000fe4000fffe0ff */
[----:B------:R-:W-:Y:S02]  /*4170*/  USHF.R.U32.HI UR13, URZ, 0x4, UR13 ;  /* 0x00000004ff0d7899 */ /* 0x000fe4000801160d */
[----:B------:R-:W-:Y:S02]  /*4180*/  USHF.R.U32.HI UR14, URZ, 0x4, UR14 ;  /* 0x00000004ff0e7899 */ /* 0x000fe4000801160e */
[----:B------:R-:W-:Y:S02]  /*4190*/  USHF.R.U32.HI UR15, URZ, 0x4, UR15 ;  /* 0x00000004ff0f7899 */ /* 0x000fe4000801160f */
[----:B--2---:R-:W-:-:S02]  /*41a0*/  UIADD3 UR4, UPT, UPT, UR4, 0x3f, URZ ;  /* 0x0000003f04047890 */ /* 0x004fc4000fffe0ff */
[----:B------:R-:W-:Y:S02]  /*41b0*/  USHF.R.U32.HI UR16, URZ, 0x4, UR16 ;  /* 0x00000004ff107899 */ /* 0x000fe40008011610 */
[----:B------:R-:W-:Y:S02]  /*41c0*/  USHF.R.S32.HI UR7, URZ, 0x1f, UR4 ;  /* 0x0000001fff077899 */ /* 0x000fe40008011404 */
[----:B------:R-:W-:Y:S02]  /*41d0*/  ULOP3.LUT UR13, UR13, 0x3fff, URZ, 0xc0, !UPT ;  /* 0x00003fff0d0d7892 */ /* 0x000fe4000f8ec0ff */
[----:B------:R-:W-:Y:S02]  /*41e0*/  ULEA.HI UR7, UR7, UR4, URZ, 0x6 ;  /* 0x0000000407077291 */ /* 0x000fe4000f8f30ff */
[----:B------:R-:W-:Y:S02]  /*41f0*/  ULOP3.LUT UR14, UR14, 0x3fff, URZ, 0xc0, !UPT ;  /* 0x00003fff0e0e7892 */ /* 0x000fe4000f8ec0ff */
[----:B------:R-:W-:-:S02]  /*4200*/  USHF.R.S32.HI UR7, URZ, 0x6, UR7 ;  /* 0x00000006ff077899 */ /* 0x000fc40008011407 */
[----:B------:R-:W-:Y:S02]  /*4210*/  ULOP3.LUT UR15, UR15, 0x3fff, URZ, 0xc0, !UPT ;  /* 0x00003fff0f0f7892 */ /* 0x000fe4000f8ec0ff */
[----:B------:R-:W-:Y:S02]  /*4220*/  UISETP.LT.AND UP0, UPT, UR7, 0x1, UPT ;  /* 0x000000010700788c */ /* 0x000fe4000bf01270 */
[----:B------:R-:W-:Y:S02]  /*4230*/  ULOP3.LUT UR16, UR16, 0x3fff, URZ, 0xc0, !UPT ;  /* 0x00003fff10107892 */ /* 0x000fe4000f8ec0ff */
[----:B------:R-:W-:Y:S02]  /*4240*/  USEL UR12, UR7, 0x1, !UP0 ;  /* 0x00000001070c7887 */ /* 0x000fe4000c000000 */
[----:B------:R-:W-:Y:S02]  /*4250*/  ULOP3.LUT UR13, UR13, 0x10000, URZ, 0xfc, !UPT ;  /* 0x000100000d0d7892 */ /* 0x000fe4000f8efcff */
[----:B------:R-:W-:-:S02]  /*4260*/  ULOP3.LUT UR14, UR14, 0x10000, URZ, 0xfc, !UPT ;  /* 0x000100000e0e7892 */ /* 0x000fc4000f8efcff */
[----:B------:R-:W-:Y:S02]  /*4270*/  ULOP3.LUT UR15, UR15, 0x10000, URZ, 0xfc, !UPT ;  /* 0x000100000f0f7892 */ /* 0x000fe4000f8efcff */
[----:B------:R-:W-:Y:S01]  /*4280*/  ULOP3.LUT UR16, UR16, 0x10000, URZ, 0xfc, !UPT ;  /* 0x0001000010107892 */ /* 0x000fe2000f8efcff */
[----:B-1----:R-:W-:Y:S01]  /*4290*/  R2UR UR24, R0 ;  /* 0x00000000001872ca */ /* 0x002fe200000e0000 */
[----:B------:R-:W-:Y:S01]  /*42a0*/  UIADD3 UR12, UPT, UPT, -UR12, URZ, URZ ;  /* 0x000000ff0c0c7290 */ /* 0x000fe2000fffe1ff */
[----:B------:R-:W1:Y:S11]  /*42b0*/  LDC R0, c[0x0][0x374] ;  /* 0x0000dd00ff007b82 */ /* 0x000e760000000800 */
[----:B------:R-:W-:Y:S01]  /*42c0*/  IMAD.U32 R2, RZ, RZ, UR24 ;  /* 0x00000018ff027e24 */ /* 0x000fe2000f8e00ff */
[----:B------:R-:W-:-:S03]  /*42d0*/  UIADD3 UR4, UPT, UPT, UR24, 0x80, URZ ;  /* 0x0000008018047890 */ /* 0x000fc6000fffe0ff */
[----:B------:R-:W-:Y:S01]  /*42e0*/  VIADD R2, R2, 0x84 ;  /* 0x0000008402027836 */ /* 0x000fe20000000000 */
[----:B------:R-:W-:-:S04]  /*42f0*/  USHF.R.U32.HI UR23, URZ, 0x11, UR4 ;  /* 0x00000011ff177899 */ /* 0x000fc80008011604 */
[----:B------:R-:W-:Y:S01]  /*4300*/  R2UR UR6, R2 ;  /* 0x00000000020672ca */ /* 0x000fe200000e0000 */
[----:B------:R-:W-:-:S04]  /*4310*/  ULOP3.LUT UR23, UR23, 0x6000, URZ, 0xc0, !UPT ;  /* 0x0000600017177892 */ /* 0x000fc8000f8ec0ff */
[----:B----4-:R-:W-:-:S12]  /*4320*/  ULOP3.LUT UR23, UR23, 0x810, URZ, 0xfc, !UPT ;  /* 0x0000081017177892 */ /* 0x010fd8000f8efcff */
.L_x_90:
[C---:B------:R-:W-:Y:S02]  /*4330*/  LEA R2, R13.reuse, UR8, 0x3 ;  /* 0x000000080d027c11 */ /* 0x040fe4000f8e18ff */
[----:B------:R-:W-:Y:S02]  /*4340*/  SHF.L.U32 R3, R12, 0x1f, RZ ;  /* 0x0000001f0c037819 */ /* 0x000fe400000006ff */
[----:B------:R-:W-:Y:S02]  /*4350*/  LEA R4, R13, UR8, 0x4 ;  /* 0x000000080d047c11 */ /* 0x000fe4000f8e20ff */
[----:B--2---:R-:W2:Y:S02]  /*4360*/  SYNCS.PHASECHK.TRANS64.TRYWAIT P0, [R2+URZ+0x200], R3 ;  /* 0x00020003020075a7 */ /* 0x004ea400080011ff */
[----:B--2-4-:R-:W-:Y:S05]  /*4370*/  @!P0 BRA `(.L_x_82) ;  /* 0x0000005400548947 */ /* 0x014fea0003800000 */
.L_x_207:
[----:B------:R-:W4:Y:S01]  /*4380*/  LDS.128 R4, [R4+0x270] ;  /* 0x0002700004047984 */ /* 0x000f220000000c00 */
[----:B---3--:R-:W-:Y:S01]  /*4390*/  ISETP.GE.AND P0, PT, R40, 0x1, PT ;  /* 0x000000012800780c */ /* 0x008fe20003f06270 */
[----:B--2---:R-:W-:Y:S01]  /*43a0*/  VIADD R2, R2, 0x210 ;  /* 0x0000021002027836 */ /* 0x004fe20000000000 */
[----:B------:R-:W-:Y:S01]  /*43b0*/  @!PT LDS RZ, [RZ] ;  /* 0x00000000fffff984 */ /* 0x000fe20000000800 */
[----:B------:R-:W-:Y:S01]  /*43c0*/  @!PT LDS RZ, [RZ] ;  /* 0x00000000fffff984 */ /* 0x000fe20000000800 */
[----:B------:R-:W-:Y:S01]  /*43d0*/  @!PT LDS RZ, [RZ] ;  /* 0x00000000fffff984 */ /* 0x000fe20000000800 */
[----:B------:R-:W-:Y:S01]  /*43e0*/  @!PT LDS RZ, [RZ] ;  /* 0x00000000fffff984 */ /* 0x000fe20000000800 */
[----:B------:R2:W-:Y:S06]  /*43f0*/  MEMBAR.ALL.CTA ;  /* 0x0000000000007992 */ /* 0x0005ec0000008000 */
[----:B--2---:R-:W2:Y:S01]  /*4400*/  FENCE.VIEW.ASYNC.S ;  /* 0x00000000000073c6 */ /* 0x004ea20000000000 */
[----:B------:R-:W-:-:S04]  /*4410*/  PRMT R2, RZ, 0x654, R2 ;  /* 0x00000654ff027816 */ /* 0x000fc80000000002 */
[----:B--2---:R2:W-:Y:S01]  /*4420*/  SYNCS.ARRIVE.TRANS64.RED.A1T0 RZ, [R2+URZ], RZ ;  /* 0x000000ff02ff79a7 */ /* 0x0045e200081004ff */
[----:B----4-:R-:W-:-:S13]  /*4430*/  LOP3.LUT P3, RZ, R6, 0x1, RZ, 0xc0, !PT ;  /* 0x0000000106ff7812 */ /* 0x010fda000786c0ff */
[----:B------:R-:W-:Y:S02]  /*4440*/  @P3 MOV R10, R4 ;  /* 0x00000004000a3202 */ /* 0x000fe40000000f00 */
[----:B------:R-:W-:Y:S01]  /*4450*/  @P3 LOP3.LUT R9, R5, 0xffff, RZ, 0xc0, !PT ;  /* 0x0000ffff05093812 */ /* 0x000fe200078ec0ff */
[----:B--2---:R-:W-:Y:S06]  /*4460*/  @!P0 BRA `(.L_x_83) ;  /* 0x0000000000b88947 */ /* 0x004fec0003800000 */
[----:B------:R-:W1:Y:S01]  /*4470*/  LDC.64 R4, c[0x0][0xf18] ;  /* 0x0003c600ff047b82 */ /* 0x000e620000000a00 */
[----:B------:R-:W-:-:S07]  /*4480*/  ISETP.NE.AND P0, PT, R40, 0x1, PT ;  /* 0x000000012800780c */ /* 0x000fce0003f05270 */
[----:B------:R-:W2:Y:S08]  /*4490*/  LDC.64 R6, c[0x0][0xf10] ;  /* 0x0003c400ff067b82 */ /* 0x000eb00000000a00 */
[----:B------:R-:W3:Y:S08]  /*44a0*/  LDC R16, c[0x0][0xf20] ;  /* 0x0003c800ff107b82 */ /* 0x000ef00000000800 */
[----:B------:R-:W4:Y:S01]  /*44b0*/  LDC R17, c[0x0][0xf0c] ;  /* 0x0003c300ff117b82 */ /* 0x000f220000000800 */
[----:B-1----:R-:W-:Y:S01]  /*44c0*/  IMAD.HI.U32 R19, R0, R5, RZ ;  /* 0x0000000500137227 */ /* 0x002fe200078e00ff */
[----:B------:R-:W-:-:S03]  /*44d0*/  ISETP.NE.AND P1, PT, R4, 0x1, PT ;  /* 0x000000010400780c */ /* 0x000fc60003f25270 */
[----:B------:R-:W-:-:S03]  /*44e0*/  IMAD.HI.U32 R5, R9, R5, RZ ;  /* 0x0000000509057227 */ /* 0x000fc600078e00ff */
[----:B------:R-:W1:Y:S01]  /*44f0*/  LDC.64 R2, c[0x0][0xf28] ;  /* 0x0003ca00ff027b82 */ /* 0x000e620000000a00 */
[----:B--2---:R-:W-:-:S04]  /*4500*/  IMAD.HI.U32 R20, R8, R6, RZ ;  /* 0x0000000608147227 */ /* 0x004fc800078e00ff */
[----:B------:R-:W-:Y:S01]  /*4510*/  IMAD.HI.U32 R21, R10, R6, RZ ;  /* 0x000000060a157227 */ /* 0x000fe200078e00ff */
[----:B------:R-:W-:Y:S02]  /*4520*/  SHF.R.U32.HI R20, RZ, R7, R20 ;  /* 0x00000007ff147219 */ /* 0x000fe40000011614 */
[-C--:B---3--:R-:W-:Y:S02]  /*4530*/  SHF.R.U32.HI R19, RZ, R16.reuse, R19 ;  /* 0x00000010ff137219 */ /* 0x088fe40000011613 */
[----:B------:R-:W-:Y:S02]  /*4540*/  SHF.R.U32.HI R5, RZ, R16, R5 ;  /* 0x00000010ff057219 */ /* 0x000fe40000011605 */
[----:B------:R-:W-:Y:S02]  /*4550*/  SEL R19, R0, R19, !P1 ;  /* 0x0000001300137207 */ /* 0x000fe40004800000 */
[----:B------:R-:W-:Y:S02]  /*4560*/  SHF.R.U32.HI R21, RZ, R7, R21 ;  /* 0x00000007ff157219 */ /* 0x000fe40000011615 */
[----:B----4-:R-:W-:-:S02]  /*4570*/  ISETP.NE.AND P2, PT, R17, 0x1, PT ;  /* 0x000000011100780c */ /* 0x010fc40003f45270 */
[----:B------:R-:W-:Y:S02]  /*4580*/  SEL R5, R9, R5, !P1 ;  /* 0x0000000509057207 */ /* 0x000fe40004800000 */
[----:B------:R-:W-:Y:S02]  /*4590*/  SEL R20, R8, R20, !P2 ;  /* 0x0000001408147207 */ /* 0x000fe40005000000 */
[----:B------:R-:W-:Y:S01]  /*45a0*/  SEL R21, R10, R21, !P2 ;  /* 0x000000150a157207 */ /* 0x000fe20005000000 */
[----:B-1----:R-:W-:-:S04]  /*45b0*/  IMAD.HI.U32 R18, R19, R2, RZ ;  /* 0x0000000213127227 */ /* 0x002fc800078e00ff */
        /* <DEDUP_REMOVED lines=25> */
.L_x_83:
[----:B------:R-:W2:Y:S02]  /*4750*/  LDCU UR5, c[0x0][0xf30] ;  /* 0x0001e600ff0577ac */ /* 0x000ea40008000800 */
[----:B--2---:R-:W-:-:S09]  /*4760*/  UISETP.NE.AND UP0, UPT, UR5, 0x1, UPT ;  /* 0x000000010500788c */ /* 0x004fd2000bf05270 */
[----:B------:R-:W-:Y:S05]  /*4770*/  BRA.U UP0, `(.L_x_84) ;  /* 0x0000000100387547 */ /* 0x000fea000b800000 */
[----:B------:R-:W2:Y:S08]  /*4780*/  LDC.64 R4, c[0x0][0xf10] ;  /* 0x0003c400ff047b82 */ /* 0x000eb00000000a00 */
[----:B------:R-:W3:Y:S08]  /*4790*/  LDC.64 R2, c[0x0][0xf18] ;  /* 0x0003c600ff027b82 */ /* 0x000ef00000000a00 */
[----:B------:R-:W4:Y:S08]  /*47a0*/  LDC R7, c[0x0][0xf0c] ;  /* 0x0003c300ff077b82 */ /* 0x000f300000000800 */
[----:B------:R-:W1:Y:S01]  /*47b0*/  LDC R6, c[0x0][0xf20] ;  /* 0x0003c800ff067b82 */ /* 0x000e620000000800 */
[----:B--2---:R-:W-:-:S05]  /*47c0*/  IMAD.HI.U32 R4, R10, R4, RZ ;  /* 0x000000040a047227 */ /* 0x004fca00078e00ff */
[----:B------:R-:W-:Y:S01]  /*47d0*/  SHF.R.U32.HI R4, RZ, R5, R4 ;  /* 0x00000005ff047219 */ /* 0x000fe20000011604 */
[----:B---3--:R-:W-:Y:S01]  /*47e0*/  IMAD.HI.U32 R3, R9, R3, RZ ;  /* 0x0000000309037227 */ /* 0x008fe200078e00ff */
[----:B------:R-:W-:Y:S02]  /*47f0*/  ISETP.NE.AND P0, PT, R2, 0x1, PT ;  /* 0x000000010200780c */ /* 0x000fe40003f05270 */
[----:B----4-:R-:W-:-:S04]  /*4800*/  ISETP.NE.AND P1, PT, R7, 0x1, PT ;  /* 0x000000010700780c */ /* 0x010fc80003f25270 */
[----:B------:R-:W-:Y:S02]  /*4810*/  SEL R4, R10, R4, !P1 ;  /* 0x000000040a047207 */ /* 0x000fe40004800000 */
[----:B-1----:R-:W-:-:S04]  /*4820*/  SHF.R.U32.HI R3, RZ, R6, R3 ;  /* 0x00000006ff037219 */ /* 0x002fc80000011603 */
[----:B------:R-:W-:-:S05]  /*4830*/  SEL R3, R9, R3, !P0 ;  /* 0x0000000309037207 */ /* 0x000fca0004000000 */
[----:B------:R-:W-:-:S04]  /*4840*/  IMAD.IADD R3, R4, 0x1, -R3 ;  /* 0x0000000104037824 */ /* 0x000fc800078e0a03 */
[----:B------:R-:W-:-:S07]  /*4850*/  IMAD R9, R3, R2, R9 ;  /* 0x0000000203097224 */ /* 0x000fce00078e0209 */
.L_x_84:
[----:B------:R-:W2:Y:S01]  /*4860*/  LDCU UR5, c[0x0][0x38c] ;  /* 0x00007180ff0577ac */ /* 0x000ea20008000800 */
[----:B------:R-:W-:Y:S02]  /*4870*/  PLOP3.LUT P1, PT, PT, PT, PT, 0x80, 0x8 ;  /* 0x000000000008781c */ /* 0x000fe40003f2f070 */
[----:B------:R-:W-:Y:S01]  /*4880*/  SHF.L.U32 R2, R15, 0x1f, RZ ;  /* 0x0000001f0f027819 */ /* 0x000fe200000006ff */
[----:B------:R-:W-:Y:S02]  /*4890*/  ULEA UR11, UR22, UR8, 0x3 ;  /* 0x00000008160b7291 */ /* 0x000fe4000f8e18ff */
[----:B--2---:R-:W-:-:S06]  /*48a0*/  UISETP.GE.AND UP0, UPT, UR5, 0x1, UPT ;  /* 0x000000010500788c */ /* 0x004fcc000bf06270 */
[----:B------:R-:W-:-:S05]  /*48b0*/  PLOP3.LUT P0, PT, PT, PT, UP0, 0x80, 0x8 ;  /* 0x000000000008781c */ /* 0x000fca0003f0f008 */
[----:B------:R-:W-:-:S08]  /*48c0*/  @UP0 ULEA UR5, UR21, UR8, 0x3 ;  /* 0x0000000815050291 */ /* 0x000fd0000f8e18ff */
[----:B------:R-:W-:-:S04]  /*48d0*/  @P0 SHF.L.U32 R3, R11, 0x1f, RZ ;  /* 0x0000001f0b030819 */ /* 0x000fc800000006ff */
[----:B------:R2:W3:Y:S01]  /*48e0*/  @P0 SYNCS.PHASECHK.TRANS64.TRYWAIT P1, [UR5], R3 ;  /* 0x00000003ff0005a7 */ /* 0x0004e20008021105 */
[----:B------:R-:W4:Y:S01]  /*48f0*/  SYNCS.PHASECHK.TRANS64.TRYWAIT P0, [UR11+0x230], R2 ;  /* 0x00023002ff0075a7 */ /* 0x000f22000800110b */
[----:B--2---:R-:W-:-:S04]  /*4900*/  LEA.HI R3, R14, R14, RZ, 0x1 ;  /* 0x0000000e0e037211 */ /* 0x004fc800078f08ff */
[----:B------:R-:W-:-:S05]  /*4910*/  LOP3.LUT R3, R3, 0x7ffffffe, RZ, 0xc0, !PT ;  /* 0x7ffffffe03037812 */ /* 0x000fca00078ec0ff */
[----:B------:R-:W-:-:S05]  /*4920*/  IMAD.IADD R3, R14, 0x1, -R3 ;  /* 0x000000010e037824 */ /* 0x000fca00078e0a03 */
[----:B------:R-:W-:-:S13]  /*4930*/  R2UR UR5, R3 ;  /* 0x00000000030572ca */ /* 0x000fda00000e0000 */
[----:B------:R-:W-:Y:S01]  /*4940*/  ULEA UR5, UR5, UR6, 0x1 ;  /* 0x0000000605057291 */ /* 0x000fe2000f8e08ff */
[----:B---34-:R-:W-:Y:S11]  /*4950*/  @!P0 BRA `(.L_x_85) ;  /* 0x0000004c00f08947 */ /* 0x018ff60003800000 */
.L_x_209:
[----:B------:R-:W-:Y:S01]  /*4960*/  IADD3 R13, PT, PT, R13, 0x1, RZ ;  /* 0x000000010d0d7810 */ /* 0x000fe20007ffe0ff */
[----:B------:R-:W-:Y:S06]  /*4970*/  BRA.U !UP0, `(.L_x_86) ;  /* 0x0000000108b87547 */ /* 0x000fec000b800000 */
[----:B------:R-:W-:Y:S02]  /*4980*/  USHF.R.U32.HI UR26, URZ, 0x1a, UR5 ;  /* 0x0000001aff1a7899 */ /* 0x000fe40008011605 */
[----:B------:R-:W-:Y:S02]  /*4990*/  ULEA UR10, UR22, UR24, 0x6 ;  /* 0x00000018160a7291 */ /* 0x000fe4000f8e30ff */
[----:B------:R-:W-:Y:S01]  /*49a0*/  ULOP3.LUT UR26, UR26, 0x30, URZ, 0xc0, !UPT ;  /* 0x000000301a1a7892 */ /* 0x000fe2000f8ec0ff */
[----:B------:R-:W-:Y:S01]  /*49b0*/  UMOV UR20, URZ ;  /* 0x000000ff00147c82 */ /* 0x000fe20008000000 */
[----:B------:R-:W-:Y:S02]  /*49c0*/  UMOV UR19, UR12 ;  /* 0x0000000c00137c82 */ /* 0x000fe40008000000 */
[----:B------:R-:W-:Y:S01]  /*49d0*/  ULOP3.LUT UR26, UR26, 0x480, URZ, 0xfc, !UPT ;  /* 0x000004801a1a7892 */ /* 0x000fe2000f8efcff */
[----:B------:R-:W-:Y:S01]  /*49e0*/  UMOV UR18, UR7 ;  /* 0x0000000700127c82 */ /* 0x000fe20008000000 */
[----:B------:R-:W-:-:S02]  /*49f0*/  UMOV UR17, UR21 ;  /* 0x0000001500117c82 */ /* 0x000fc40008000000 */
[----:B------:R-:W-:-:S03]  /*4a00*/  UPRMT UR27, UR26, 0x5410, UR23 ;  /* 0x000054101a1b7896 */ /* 0x000fc60008000017 */
[----:B------:R-:W-:-:S09]  /*4a10*/  UMOV UR26, URZ ;  /* 0x000000ff001a7c82 */ /* 0x000fd20008000000 */
.L_x_89:
[----:B------:R-:W-:Y:S02]  /*4a20*/  UIADD3 UR19, UPT, UPT, UR19, 0x1, URZ ;  /* 0x0000000113137890 */ /* 0x000fe4000fffe0ff */
[----:B---3--:R-:W-:Y:S02]  /*4a30*/  ULEA UR9, UR17, UR8, 0x3 ;  /* 0x0000000811097291 */ /* 0x008fe4000f8e18ff */
[----:B------:R-:W-:Y:S01]  /*4a40*/  UISETP.NE.AND UP0, UPT, UR19, URZ, UPT ;  /* 0x000000ff1300728c */ /* 0x000fe2000bf05270 */
[----:B----4-:R-:W-:Y:S10]  /*4a50*/  @P1 BRA `(.L_x_87) ;  /* 0x00000000000c1947 */ /* 0x010ff40003800000 */
[----:B--2---:R-:W-:Y:S04]  /*4a60*/  SHF.L.U32 R3, R11, 0x1f, RZ ;  /* 0x0000001f0b037819 */ /* 0x004fe800000006ff */
[----:B------:R-:W2:Y:S02]  /*4a70*/  SYNCS.PHASECHK.TRANS64.TRYWAIT P0, [UR9], R3 ;  /* 0x00000003ff0075a7 */ /* 0x000ea40008001109 */
[----:B--2---:R-:W-:Y:S05]  /*4a80*/  @!P0 BRA `(.L_x_88) ;  /* 0x0000004c00bc8947 */ /* 0x004fea0003800000 */
.L_x_87:
[----:B------:R-:W-:Y:S01]  /*4a90*/  UISETP.NE.AND UP1, UPT, UR18, 0x1, UPT ;  /* 0x000000011200788c */ /* 0x000fe2000bf25270 */
[----:B------:R-:W-:Y:S01]  /*4aa0*/  PLOP3.LUT P1, PT, PT, PT, PT, 0x80, 0x8 ;  /* 0x000000000008781c */ /* 0x000fe20003f2f070 */
[----:B------:R-:W-:Y:S02]  /*4ab0*/  UIADD3 UR21, UPT, UPT, UR17, 0x1, URZ ;  /* 0x0000000111157890 */ /* 0x000fe4000fffe0ff */
[----:B------:R-:W-:Y:S02]  /*4ac0*/  ULEA UR32, UR17, UR15, 0x5 ;  /* 0x0000000f11207291 */ /* 0x000fe4000f8e28ff */
[----:B------:R-:W-:Y:S01]  /*4ad0*/  UISETP.NE.AND UP2, UPT, UR21, 0x1c, UPT ;  /* 0x0000001c1500788c */ /* 0x000fe2000bf45270 */
[----:B------:R-:W-:Y:S01]  /*4ae0*/  PLOP3.LUT P0, PT, PT, PT, UP1, 0x80, 0x8 ;  /* 0x000000000008781c */ /* 0x000fe20003f0f018 */
[----:B------:R-:W-:Y:S02]  /*4af0*/  ULEA UR30, UR17, UR16, 0x5 ;  /* 0x00000010111e7291 */ /* 0x000fe4000f8e28ff */
[----:B------:R-:W-:Y:S02]  /*4b00*/  USEL UR28, URZ, 0x1, UP2 ;  /* 0x00000001ff1c7887 */ /* 0x000fe40009000000 */
[----:B------:R-:W-:Y:S02]  /*4b10*/  USEL UR21, UR21, URZ, UP2 ;  /* 0x000000ff15157287 */ /* 0x000fe40009000000 */
[----:B------:R-:W-:Y:S02]  /*4b20*/  ULEA UR34, UR17, UR13, 0x8 ;  /* 0x0000000d11227291 */ /* 0x000fe4000f8e40ff */
[----:B------:R-:W-:Y:S01]  /*4b30*/  @UP1 ULEA UR25, UR21, UR8, 0x3 ;  /* 0x0000000815191291 */ /* 0x000fe2000f8e18ff */
[----:B------:R-:W-:Y:S01]  /*4b40*/  LOP3.LUT R11, R11, UR28, RZ, 0x3c, !PT ;  /* 0x0000001c0b0b7c12 */ /* 0x000fe2000f8e3cff */
[----:B------:R-:W-:Y:S02]  /*4b50*/  UISETP.NE.U32.AND UP1, UPT, UR20, URZ, UPT ;  /* 0x000000ff1400728c */ /* 0x000fe4000bf25070 */
[----:B------:R-:W-:Y:S01]  /*4b60*/  ULEA UR28, UR17, UR14, 0x7 ;  /* 0x0000000e111c7291 */ /* 0x000fe2000f8e38ff */
[----:B--2---:R-:W-:Y:S01]  /*4b70*/  @P0 SHF.L.U32 R2, R11, 0x1f, RZ ;  /* 0x0000001f0b020819 */ /* 0x004fe200000006ff */
[----:B------:R-:W-:Y:S01]  /*4b80*/  UIADD3 UR9, UPT, UPT, UR9, 0xe0, URZ ;  /* 0x000000e009097890 */ /* 0x000fe2000fffe0ff */
[----:B------:R-:W-:Y:S02]  /*4b90*/  UMOV UR33, 0x4008 ;  /* 0x0000400800217882 */ /* 0x000fe40000000000 */
[----:B------:R3:W4:Y:S01]  /*4ba0*/  @P0 SYNCS.PHASECHK.TRANS64.TRYWAIT P1, [UR25], R2 ;  /* 0x00000002ff0005a7 */ /* 0x0007220008021119 */
[----:B------:R-:W-:Y:S01]  /*4bb0*/  UIADD3 UR18, UPT, UPT, UR18, -0x1, URZ ;  /* 0xffffffff12127890 */ /* 0x000fe2000fffe0ff */
[----:B------:R3:W-:Y:S01]  /*4bc0*/  UTCCP.T.S.4x32dp128bit tmem[UR24+0x80], gdesc[UR32] ;  /* 0x00008020180079e7 */ /* 0x0007e20009100000 */
[----:B------:R-:W-:Y:S01]  /*4bd0*/  UMOV UR31, 0x4008 ;  /* 0x00004008001f7882 */ /* 0x000fe20000000000 */
[----:B------:R-:W-:Y:S01]  /*4be0*/  UMOV UR29, 0xc0004010 ;  /* 0xc0004010001d7882 */ /* 0x000fe20000000000 */
[----:B------:R3:W-:Y:S01]  /*4bf0*/  UTCCP.T.S.4x32dp128bit tmem[UR24+0x84], gdesc[UR30] ;  /* 0x0000841e180079e7 */ /* 0x0007e20009100000 */
[----:B------:R-:W-:Y:S01]  /*4c00*/  UMOV UR35, 0xc0004010 ;  /* 0xc000401000237882 */ /* 0x000fe20000000000 */
[----:B------:R-:W-:Y:S01]  /*4c10*/  UMOV UR20, 0x1 ;  /* 0x0000000100147882 */ /* 0x000fe20000000000 */
[----:B------:R3:W-:Y:S01]  /*4c20*/  UTCOMMA.4X gdesc[UR34], gdesc[UR28], tmem[UR10], tmem[UR26], idesc[UR27], tmem[UR4], UP1 ;  /* 0x80041a1c220075ea */ /* 0x0007e2000880000a */
[----:B------:R3:W-:Y:S01]  /*4c30*/  UTCBAR [UR9], URZ ;  /* 0x000000ff090073e9 */ /* 0x0007e200080000ff */
[----:B------:R-:W-:Y:S01]  /*4c40*/  UMOV UR17, UR21 ;  /* 0x0000001500117c82 */ /* 0x000fe20008000000 */
[----:B------:R-:W-:Y:S05]  /*4c50*/  BRA.U UP0, `(.L_x_89) ;  /* 0xfffffffd00707547 */ /* 0x000fea000b83ffff */
.L_x_86:
[----:B------:R-:W-:Y:S01]  /*4c60*/  UIADD3 UR22, UPT, UPT, UR22, 0x1, URZ ;  /* 0x0000000116167890 */ /* 0x000fe2000fffe0ff */
[----:B------:R-:W-:Y:S01]  /*4c70*/  ISETP.NE.AND P0, PT, R13, 0x2, PT ;  /* 0x000000020d00780c */ /* 0x000fe20003f05270 */
[----:B------:R-:W-:Y:S01]  /*4c80*/  UIADD3 UR11, UPT, UPT, UR11, 0x220, URZ ;  /* 0x000002200b0b7890 */ /* 0x000fe2000fffe0ff */
[----:B------:R-:W-:Y:S01]  /*4c90*/  IMAD.IADD R14, R9, 0x1, R86 ;  /* 0x00000001090e7824 */ /* 0x000fe200078e0256 */
[----:B------:R-:W-:Y:S01]  /*4ca0*/  UISETP.NE.AND UP0, UPT, UR22, 0x2, UPT ;  /* 0x000000021600788c */ /* 0x000fe2000bf05270 */
[----:B--23--:R-:W-:Y:S02]  /*4cb0*/  SEL R2, RZ, 0x1, P0 ;  /* 0x00000001ff027807 */ /* 0x00cfe40000000000 */
[----:B------:R-:W-:Y:S01]  /*4cc0*/  SEL R13, R13, RZ, P0 ;  /* 0x000000ff0d0d7207 */ /* 0x000fe20000000000 */
[----:B------:R-:W-:Y:S01]  /*4cd0*/  USEL UR5, URZ, 0x1, UP0 ;  /* 0x00000001ff057887 */ /* 0x000fe20008000000 */
[----:B------:R-:W-:Y:S01]  /*4ce0*/  LOP3.LUT R12, R12, R2, RZ, 0x3c, !PT ;  /* 0x000000020c0c7212 */ /* 0x000fe200078e3cff */
[----:B------:R-:W-:Y:S01]  /*4cf0*/  USEL UR22, UR22, URZ, UP0 ;  /* 0x000000ff16167287 */ /* 0x000fe20008000000 */
[----:B------:R2:W-:Y:S03]  /*4d00*/  UTCBAR [UR11], URZ ;  /* 0x000000ff0b0073e9 */ /* 0x0005e600080000ff */
[----:B------:R-:W-:Y:S01]  /*4d10*/  LOP3.LUT R15, R15, UR5, RZ, 0x3c, !PT ;  /* 0x000000050f0f7c12 */ /* 0x000fe2000f8e3cff */
[----:B------:R-:W-:Y:S07]  /*4d20*/  @P3 BRA `(.L_x_90) ;  /* 0xfffffff400803947 */ /* 0x000fee000383ffff */
[----:B------:R-:W3:Y:S01]  /*4d30*/  S2UR UR4, SR_CgaCtaId ;  /* 0x00000000000479c3 */ /* 0x000ee20000008800 */
[----:B------:R-:W-:Y:S01]  /*4d40*/  ELECT P0, URZ, PT ;  /* 0x0000000000ff782f */ /* 0x000fe20003800000 */
[----:B-1----:R-:W-:Y:S01]  /*4d50*/  IMAD.MOV.U32 R0, RZ, RZ, 0x1 ;  /* 0x00000001ff007424 */ /* 0x002fe200078e00ff */
[----:B------:R-:W-:Y:S01]  /*4d60*/  UIADD3 UR8, UPT, UPT, UR8, 0x230, URZ ;  /* 0x0000023008087890 */ /* 0x000fe2000fffe0ff */
[----:B------:R-:W-:Y:S01]  /*4d70*/  SHF.L.U32 R2, R15, 0x1f, RZ ;  /* 0x0000001f0f027819 */ /* 0x000fe200000006ff */
[----:B------:R-:W-:-:S03]  /*4d80*/  UMOV UR5, 0x40 ;  /* 0x0000004000057882 */ /* 0x000fc60000000000 */
[----:B------:R-:W-:Y:S01]  /*4d90*/  UVIRTCOUNT.DEALLOC.SMPOOL 0x80 ;  /* 0x000000800000784c */ /* 0x000fe20000000000 */
[----:B---3--:R-:W-:Y:S02]  /*4da0*/  ULEA UR4, UR4, UR5, 0x18 ;  /* 0x0000000504047291 */ /* 0x008fe4000f8ec0ff */
[----:B------:R-:W-:-:S07]  /*4db0*/  ULEA UR5, UR22, UR8, 0x3 ;  /* 0x0000000816057291 */ /* 0x000fce000f8e18ff */
[----:B------:R1:W-:Y:S02]  /*4dc0*/  @P0 STS.U8 [UR4+0x1c], R0 ;  /* 0x00001c00ff000988 */ /* 0x0003e40008000004 */
[----:B------:R-:W3:Y:S02]  /*4dd0*/  SYNCS.PHASECHK.TRANS64.TRYWAIT P0, [UR5], R2 ;  /* 0x00000002ff0075a7 */ /* 0x000ee40008001105 */
[----:B-1-3--:R-:W-:Y:S05]  /*4de0*/  @!P0 BRA `(.L_x_91) ;  /* 0x0000004800fc8947 */ /* 0x00afea0003800000 */
.L_x_212:
        /* <DEDUP_REMOVED lines=9> */
.L_x_214:
[----:B------:R-:W-:Y:S01]  /*4e80*/  NOP ;  /* 0x0000000000007918 */ /* 0x000fe20000000000 */
[----:B-1----:R-:W1:Y:S01]  /*4e90*/  LDS R0, [UR4+0x14] ;  /* 0x00001404ff007984 */ /* 0x002e620008000800 */
[----:B------:R-:W-:Y:S01]  /*4ea0*/  ULOP3.LUT UR6, UR24, 0xffff, URZ, 0xc0, !UPT ;  /* 0x0000ffff18067892 */ /* 0x000fe2000f8ec0ff */
[----:B------:R-:W-:Y:S01]  /*4eb0*/  UMOV UR8, 0xffff ;  /* 0x0000ffff00087882 */ /* 0x000fe20000000000 */
[----:B------:R-:W-:Y:S02]  /*4ec0*/  UMOV UR5, 0x1 ;  /* 0x0000000100057882 */ /* 0x000fe40000000000 */
[----:B------:R-:W-:-:S04]  /*4ed0*/  USHF.R.U32.HI UR6, URZ, 0x5, UR6 ;  /* 0x00000005ff067899 */ /* 0x000fc80008011606 */
[----:B------:R-:W-:Y:S02]  /*4ee0*/  USHF.L.U32 UR8, UR8, UR6, URZ ;  /* 0x0000000608087299 */ /* 0x000fe400080006ff */
[----:B------:R-:W-:-:S04]  /*4ef0*/  USHF.L.U32 UR5, UR5, UR6, URZ ;  /* 0x0000000605057299 */ /* 0x000fc800080006ff */
[----:B-1----:R-:W-:-:S04]  /*4f00*/  LOP3.LUT R0, R0, UR8, RZ, 0xc0, !PT ;  /* 0x0000000800007c12 */ /* 0x002fc8000f8ec0ff */
[----:B------:R-:W-:-:S13]  /*4f10*/  ISETP.NE.AND P0, PT, R0, UR8, PT ;  /* 0x0000000800007c0c */ /* 0x000fda000bf05270 */
[----:B------:R-:W-:Y:S05]  /*4f20*/  @P0 BRA `(.L_x_93) ;  /* 0x0000000000580947 */ /* 0x000fea0003800000 */
[----:B------:R-:W1:Y:S02]  /*4f30*/  LDS R0, [UR4+0x18] ;  /* 0x00001804ff007984 */ /* 0x000e640008000800 */
[----:B-1----:R-:W-:-:S04]  /*4f40*/  LOP3.LUT R0, R0, UR5, RZ, 0xc0, !PT ;  /* 0x0000000500007c12 */ /* 0x002fc8000f8ec0ff */
[----:B------:R-:W-:-:S13]  /*4f50*/  ISETP.NE.AND P0, PT, R0, UR5, PT ;  /* 0x0000000500007c0c */ /* 0x000fda000bf05270 */
[----:B------:R-:W-:Y:S05]  /*4f60*/  @P0 BRA `(.L_x_94) ;  /* 0x00000000003c0947 */ /* 0x000fea0003800000 */
[----:B------:R-:W1:Y:S01]  /*4f70*/  S2R R2, SR_LANEID ;  /* 0x0000000000027919 */ /* 0x000e620000000000 */
[----:B------:R-:W-:Y:S01]  /*4f80*/  ULOP3.LUT UR8, URZ, UR8, URZ, 0x33, !UPT ;  /* 0x00000008ff087292 */ /* 0x000fe2000f8e33ff */
[----:B------:R-:W-:Y:S02]  /*4f90*/  VOTEU.ANY UR7, UPT, PT ;  /* 0x0000000000077886 */ /* 0x000fe400038e0100 */
[----:B------:R-:W-:-:S03]  /*4fa0*/  UFLO.U32 UR7, UR7 ;  /* 0x00000007000772bd */ /* 0x000fc600080e0000 */
[----:B------:R-:W-:-:S04]  /*4fb0*/  IMAD.U32 R0, RZ, RZ, UR8 ;  /* 0x00000008ff007e24 */ /* 0x000fc8000f8e00ff */
[----:B------:R3:W2:Y:S02]  /*4fc0*/  REDUX UR6, R0 ;  /* 0x00000000000673c4 */ /* 0x0006a40000000000 */
[----:B------:R1:W-:Y:S02]  /*4fd0*/  UTCATOMSWS.AND URZ, UR8 ;  /* 0x0000000800ff79e3 */ /* 0x0003e40008000000 */
[----:B-1----:R-:W-:Y:S02]  /*4fe0*/  ISETP.EQ.U32.AND P0, PT, R2, UR7, PT ;  /* 0x0000000702007c0c */ /* 0x002fe4000bf02070 */
[----:B---3--:R-:W-:Y:S02]  /*4ff0*/  LOP3.LUT R0, RZ, UR5, RZ, 0x33, !PT ;  /* 0x00000005ff007c12 */ /* 0x008fe4000f8e33ff */
[----:B--2---:R-:W-:Y:S02]  /*5000*/  MOV R2, UR6 ;  /* 0x0000000600027c02 */ /* 0x004fe40008000f00 */
[----:B------:R-:W1:Y:S07]  /*5010*/  REDUX UR5, R0 ;  /* 0x00000000000573c4 */ /* 0x000e6e0000000000 */
[----:B------:R2:W-:Y:S01]  /*5020*/  @P0 ATOMS.AND RZ, [UR4+0x14], R2 ;  /* 0x00001402ffff098c */ /* 0x0005e2000a800004 */
[----:B-1----:R-:W-:-:S05]  /*5030*/  IMAD.U32 R0, RZ, RZ, UR5 ;  /* 0x00000005ff007e24 */ /* 0x002fca000f8e00ff */
[----:B------:R2:W-:Y:S01]  /*5040*/  @P0 ATOMS.AND RZ, [UR4+0x18], R0 ;  /* 0x00001800ffff098c */ /* 0x0005e2000a800004 */
[----:B------:R-:W-:Y:S05]  /*5050*/  BRA `(.L_x_95) ;  /* 0x0000000000147947 */ /* 0x000fea0003800000 */
.L_x_94:
[----:B------:R-:W-:Y:S02]  /*5060*/  MOV R2, 0x5080 ;  /* 0x0000508000027802 */ /* 0x000fe40000000f00 */
[----:B--2-45:R-:W-:Y:S05]  /*5070*/  CALL.REL.NOINC `($__internal_0_$__cuda_sm10x_tcgen05_guardrail_trap_col_being_dealloced_not_returned_by_alloc) ;  /* 0x0000004c00647944 */ /* 0x034fea0003c00000 */
[----:B------:R-:W-:Y:S05]  /*5080*/  BRA `(.L_x_95) ;  /* 0x0000000000087947 */ /* 0x000fea0003800000 */
.L_x_93:
[----:B------:R-:W-:Y:S02]  /*5090*/  MOV R2, 0x50b0 ;  /* 0x000050b000027802 */ /* 0x000fe40000000f00 */
[----:B--2-45:R-:W-:Y:S05]  /*50a0*/  CALL.REL.NOINC `($__internal_2_$__cuda_sm10x_tcgen05_guardrail_trap_unallocated_columns_being_dealloced) ;  /* 0x0000004c00707944 */ /* 0x034fea0003c00000 */
.L_x_95:
[----:B------:R-:W-:Y:S01]  /*50b0*/  NOP ;  /* 0x0000000000007918 */ /* 0x000fe20000000000 */
[----:B------:R-:W-:Y:S05]  /*50c0*/  EXIT ;  /* 0x000000000000794d */ /* 0x000fea0003800000 */
.L_x_77:
[----:B------:R-:W-:-:S09]  /*50d0*/  UISETP.NE.OR UP2, UPT, UR8, 0x3, !UP2 ;  /* 0x000000030800788c */ /* 0x000fd2000d745670 */
[----:B------:R-:W-:Y:S05]  /*50e0*/  BRA.U UP2, `(.L_x_96) ;  /* 0x0000000d02ac7547 */ /* 0x000fea000b800000 */
[----:B------:R-:W1:Y:S01]  /*50f0*/  LDC R0, c[0x0][0xf30] ;  /* 0x0003cc00ff007b82 */ /* 0x000e620000000800 */
[----:B------:R-:W2:Y:S01]  /*5100*/  LDCU.64 UR8, c[0x0][0xc88] ;  /* 0x00019100ff0877ac */ /* 0x000ea20008000a00 */
[----:B------:R-:W-:Y:S01]  /*5110*/  IMAD.MOV.U32 R30, RZ, RZ, 0x1 ;  /* 0x00000001ff1e7424 */ /* 0x000fe200078e00ff */
[----:B------:R-:W-:Y:S01]  /*5120*/  CS2R R26, SRZ ;  /* 0x00000000001a7805 */ /* 0x000fe2000001ff00 */
[----:B------:R-:W-:Y:S01]  /*5130*/  IMAD.MOV.U32 R24, RZ, RZ, 0x2000 ;  /* 0x00002000ff187424 */ /* 0x000fe200078e00ff */
[----:B------:R-:W4:Y:S03]  /*5140*/  LDCU.64 UR4, c[0x0][0xc90] ;  /* 0x00019200ff0477ac */ /* 0x000f260008000a00 */
[----:B------:R-:W3:Y:S01]  /*5150*/  LDC R19, c[0x0][0x370] ;  /* 0x0000dc00ff137b82 */ /* 0x000ee20000000800 */
[----:B------:R-:W-:Y:S01]  /*5160*/  UMOV UR7, 0x400 ;  /* 0x0000040000077882 */ /* 0x000fe20000000000 */
[----:B------:R-:W-:-:S02]  /*5170*/  UPLOP3.LUT UP1, UPT, UPT, UPT, UPT, 0x40, 0x4 ;  /* 0x000000000004789c */ /* 0x000fc40003f2e870 */
[----:B------:R-:W-:-:S04]  /*5180*/  ULEA UR7, UR45, UR7, 0x18 ;  /* 0x000000072d077291 */ /* 0x000fc8000f8ec0ff */
[----:B------:R-:W3:Y:S01]  /*5190*/  LDC R3, c[0x0][0xf0c] ;  /* 0x0003c300ff037b82 */ /* 0x000ee20000000800 */
[----:B--2---:R-:W-:-:S03]  /*51a0*/  UISETP.NE.U32.AND UP3, UPT, UR8, URZ, UPT ;  /* 0x000000ff0800728c */ /* 0x004fc6000bf65070 */
[----:B------:R-:W-:Y:S01]  /*51b0*/  UMOV UR8, URZ ;  /* 0x000000ff00087c82 */ /* 0x000fe20008000000 */
[----:B----4-:R-:W-:-:S03]  /*51c0*/  UISETP.NE.U32.AND UP4, UPT, UR4, URZ, UPT ;  /* 0x000000ff0400728c */ /* 0x010fc6000bf85070 */
[----:B------:R-:W2:Y:S01]  /*51d0*/  LDC R15, c[0x0][0xf20] ;  /* 0x0003c800ff0f7b82 */ /* 0x000ea20000000800 */
[----:B-1----:R-:W-:Y:S01]  /*51e0*/  ISETP.NE.AND P1, PT, R0, 0x1, PT ;  /* 0x000000010000780c */ /* 0x002fe20003f25270 */
[----:B------:R-:W-:Y:S02]  /*51f0*/  UISETP.NE.AND.EX UP3, UPT, UR9, URZ, UPT, UP3 ;  /* 0x000000ff0900728c */ /* 0x000fe4000bf65330 */
[----:B------:R-:W-:-:S04]  /*5200*/  UISETP.NE.AND.EX UP4, UPT, UR5, URZ, UPT, UP4 ;  /* 0x000000ff0500728c */ /* 0x000fc8000bf85340 */
[----:B------:R-:W1:Y:S08]  /*5210*/  LDC.64 R28, c[0x0][0x348] ;  /* 0x0000d200ff1c7b82 */ /* 0x000e700000000a00 */
[----:B------:R-:W4:Y:S08]  /*5220*/  LDC.64 R16, c[0x0][0xf10] ;  /* 0x0003c400ff107b82 */ /* 0x000f300000000a00 */
[----:B------:R-:W1:Y:S08]  /*5230*/  LDC.64 R6, c[0x0][0xf18] ;  /* 0x0003c600ff067b82 */ /* 0x000e700000000a00 */
[----:B------:R-:W1:Y:S08]  /*5240*/  LDC.64 R4, c[0x0][0xf28] ;  /* 0x0003ca00ff047b82 */ /* 0x000e700000000a00 */
[----:B--23--:R-:W1:Y:S02]  /*5250*/  LDC R18, c[0x0][0x374] ;  /* 0x0000dd00ff127b82 */ /* 0x00ce640000000800 */
.L_x_105:
[C---:B------:R-:W-:Y:S02]  /*5260*/  LEA R0, R27.reuse, UR7, 0x3 ;  /* 0x000000071b007c11 */ /* 0x040fe4000f8e18ff */
[----:B------:R-:W-:Y:S02]  /*5270*/  SHF.L.U32 R2, R26, 0x1f, RZ ;  /* 0x0000001f1a027819 */ /* 0x000fe400000006ff */
[----:B------:R-:W-:Y:S02]  /*5280*/  LEA R20, R27, UR7, 0x4 ;  /* 0x000000071b147c11 */ /* 0x000fe4000f8e20ff */
[----:B--2---:R-:W2:Y:S02]  /*5290*/  SYNCS.PHASECHK.TRANS64.TRYWAIT P0, [R0+URZ+0x200], R2 ;  /* 0x00020002000075a7 */ /* 0x004ea400080011ff */
[----:B--2---:R-:W-:Y:S05]  /*52a0*/  @!P0 BRA `(.L_x_97) ;  /* 0x0000004400fc8947 */ /* 0x004fea0003800000 */
.L_x_215:
[----:B------:R-:W-:Y:S01]  /*52b0*/  ISETP.GE.AND P0, PT, R40, 0x1, PT ;  /* 0x000000012800780c */ /* 0x000fe20003f06270 */
[----:B------:R-:W3:Y:S01]  /*52c0*/  LDS.128 R20, [R20+0x270] ;  /* 0x0002700014147984 */ /* 0x000ee20000000c00 */
[----:B--2---:R-:W-:Y:S01]  /*52d0*/  VIADD R0, R0, 0x210 ;  /* 0x0000021000007836 */ /* 0x004fe20000000000 */
[----:B------:R-:W-:Y:S01]  /*52e0*/  @!PT LDS RZ, [RZ] ;  /* 0x00000000fffff984 */ /* 0x000fe20000000800 */
[----:B------:R-:W-:Y:S01]  /*52f0*/  @!PT LDS RZ, [RZ] ;  /* 0x00000000fffff984 */ /* 0x000fe20000000800 */
[----:B------:R-:W-:Y:S01]  /*5300*/  @!PT LDS RZ, [RZ] ;  /* 0x00000000fffff984 */ /* 0x000fe20000000800 */
[----:B------:R-:W-:Y:S01]  /*5310*/  @!PT LDS RZ, [RZ] ;  /* 0x00000000fffff984 */ /* 0x000fe20000000800 */
[----:B------:R2:W-:Y:S06]  /*5320*/  MEMBAR.ALL.CTA ;  /* 0x0000000000007992 */ /* 0x0005ec0000008000 */
[----:B--2---:R-:W2:Y:S01]  /*5330*/  FENCE.VIEW.ASYNC.S ;  /* 0x00000000000073c6 */ /* 0x004ea20000000000 */
[----:B------:R-:W-:Y:S04]  /*5340*/  PRMT R0, RZ, 0x654, R0 ;  /* 0x00000654ff007816 */ /* 0x000fe80000000000 */
[----:B--2---:R2:W-:Y:S01]  /*5350*/  SYNCS.ARRIVE.TRANS64.RED.A1T0 RZ, [R0+URZ], RZ ;  /* 0x000000ff00ff79a7 */ /* 0x0045e200081004ff */
[----:B---3--:R-:W-:Y:S11]  /*5360*/  LOP3.LUT P3, RZ, R22, 0x1, RZ, 0xc0, !PT ;  /* 0x0000000116ff7812 */ /* 0x008ff6000786c0ff */
[----:B------:R-:W-:Y:S02]  /*5370*/  @!UPT UIADD3 URZ, UPT, UPT, URZ, URZ, URZ ;  /* 0x000000fffffff290 */ /* 0x000fe4000fffe0ff */
[----:B------:R-:W-:Y:S02]  /*5380*/  @P3 MOV R11, R20 ;  /* 0x00000014000b3202 */ /* 0x000fe40000000f00 */
[----:B------:R-:W-:Y:S01]  /*5390*/  @P3 LOP3.LUT R10, R21, 0xffff, RZ, 0xc0, !PT ;  /* 0x0000ffff150a3812 */ /* 0x000fe200078ec0ff */
[----:B--2---:R-:W-:Y:S06]  /*53a0*/  @!P0 BRA `(.L_x_98) ;  /* 0x0000000000a48947 */ /* 0x004fec0003800000 */
[----:B-1----:R-:W-:Y:S01]  /*53b0*/  IMAD.HI.U32 R0, R18, R7, RZ ;  /* 0x0000000712007227 */ /* 0x002fe200078e00ff */
[----:B------:R-:W-:Y:S02]  /*53c0*/  ISETP.NE.AND P0, PT, R6, 0x1, PT ;  /* 0x000000010600780c */ /* 0x000fe40003f05270 */
[----:B------:R-:W-:Y:S01]  /*53d0*/  ISETP.NE.AND P2, PT, R40, 0x1, PT ;  /* 0x000000012800780c */ /* 0x000fe20003f45270 */
[----:B----4-:R-:W-:Y:S01]  /*53e0*/  IMAD.HI.U32 R9, R19, R16, RZ ;  /* 0x0000001013097227 */ /* 0x010fe200078e00ff */
[----:B------:R-:W-:Y:S02]  /*53f0*/  SHF.R.U32.HI R0, RZ, R15, R0 ;  /* 0x0000000fff007219 */ /* 0x000fe40000011600 */
[----:B------:R-:W-:Y:S01]  /*5400*/  ISETP.NE.AND P4, PT, R3, 0x1, PT ;  /* 0x000000010300780c */ /* 0x000fe20003f85270 */
[----:B------:R-:W-:Y:S01]  /*5410*/  IMAD.HI.U32 R13, R10, R7, RZ ;  /* 0x000000070a0d7227 */ /* 0x000fe200078e00ff */
[----:B------:R-:W-:Y:S02]  /*5420*/  SHF.R.U32.HI R9, RZ, R17, R9 ;  /* 0x00000011ff097219 */ /* 0x000fe40000011609 */
[----:B------:R-:W-:Y:S01]  /*5430*/  SEL R0, R18, R0, !P0 ;  /* 0x0000000012007207 */ /* 0x000fe20004000000 */
[----:B------:R-:W-:Y:S01]  /*5440*/  IMAD.HI.U32 R12, R11, R16, RZ ;  /* 0x000000100b0c7227 */ /* 0x000fe200078e00ff */
[----:B------:R-:W-:Y:S03]  /*5450*/  SEL R9, R19, R9, !P4 ;  /* 0x0000000913097207 */ /* 0x000fe60006000000 */
[-C--:B------:R-:W-:Y:S01]  /*5460*/  IMAD.HI.U32 R8, R0, R4.reuse, RZ ;  /* 0x0000000400087227 */ /* 0x080fe200078e00ff */
[----:B------:R-:W-:Y:S03]  /*5470*/  SHF.R.U32.HI R12, RZ, R17, R12 ;  /* 0x00000011ff0c7219 */ /* 0x000fe6000001160c */
[----:B------:R-:W-:Y:S01]  /*5480*/  IMAD.HI.U32 R2, R9, R4, RZ ;  /* 0x0000000409027227 */ /* 0x000fe200078e00ff */
[----:B------:R-:W-:Y:S02]  /*5490*/  @P2 SHF.R.U32.HI R0, RZ, R5, R8 ;  /* 0x00000005ff002219 */ /* 0x000fe40000011608 */
[----:B------:R-:W-:Y:S02]  /*54a0*/  SHF.R.U32.HI R8, RZ, R15, R13 ;  /* 0x0000000fff087219 */ /* 0x000fe4000001160d */
[----:B------:R-:W-:Y:S01]  /*54b0*/  @P2 SHF.R.U32.HI R9, RZ, R5, R2 ;  /* 0x00000005ff092219 */ /* 0x000fe20000011602 */
[----:B------:R-:W-:Y:S01]  /*54c0*/  IMAD R0, R40, R0, RZ ;  /* 0x0000000028007224 */ /* 0x000fe200078e02ff */
[----:B------:R-:W-:Y:S02]  /*54d0*/  SEL R8, R10, R8, !P0 ;  /* 0x000000080a087207 */ /* 0x000fe40004000000 */
[----:B------:R-:W-:Y:S01]  /*54e0*/  SEL R2, R11, R12, !P4 ;  /* 0x0000000c0b027207 */ /* 0x000fe20006000000 */
[----:B------:R-:W-:Y:S01]  /*54f0*/  IMAD R12, R40, R9, RZ ;  /* 0x00000009280c7224 */ /* 0x000fe200078e02ff */
[C---:B------:R-:W-:Y:S01]  /*5500*/  ISETP.GE.AND P0, PT, R8.reuse, R0, PT ;  /* 0x000000000800720c */ /* 0x040fe20003f06270 */
[----:B------:R-:W-:Y:S03]  /*5510*/  IMAD.HI.U32 R0, R8, R4, RZ ;  /* 0x0000000408007227 */ /* 0x000fe600078e00ff */
[----:B------:R-:W-:Y:S02]  /*5520*/  ISETP.GE.OR P0, PT, R2, R12, P0 ;  /* 0x0000000c0200720c */ /* 0x000fe40000706670 */
[-C--:B------:R-:W-:Y:S04]  /*5530*/  SHF.R.U32.HI R0, RZ, R5.reuse, R0 ;  /* 0x00000005ff007219 */ /* 0x080fe80000011600 */
[----:B------:R-:W-:Y:S05]  /*5540*/  SEL R13, R8, R0, !P2 ;  /* 0x00000000080d7207 */ /* 0x000fea0005000000 */
[----:B------:R-:W-:Y:S02]  /*5550*/  IMAD.MOV R12, RZ, RZ, -R13 ;  /* 0x000000ffff0c7224 */ /* 0x000fe400078e0a0d */
[----:B------:R-:W-:Y:S04]  /*5560*/  @!P0 IMAD.HI.U32 R0, R2, R4, RZ ;  /* 0x0000000402008227 */ /* 0x000fe800078e00ff */
[----:B------:R-:W-:Y:S01]  /*5570*/  IMAD R12, R40, R12, R8 ;  /* 0x0000000c280c7224 */ /* 0x000fe200078e0208 */
[----:B------:R-:W-:Y:S04]  /*5580*/  @!P0 SHF.R.U32.HI R0, RZ, R5, R0 ;  /* 0x00000005ff008219 */ /* 0x000fe80000011600 */
[----:B------:R-:W-:Y:S04]  /*5590*/  @!P0 SEL R0, R2, R0, !P2 ;  /* 0x0000000002008207 */ /* 0x000fe80005000000 */
[----:B------:R-:W-:Y:S01]  /*55a0*/  @!P0 IADD3 R13, PT, PT, R13, -R0, RZ ;  /* 0x800000000d0d8210 */ /* 0x000fe20007ffe0ff */
[----:B------:R-:W-:Y:S01]  /*55b0*/  @!P0 IMAD R0, R9, R12, R0 ;  /* 0x0000000c09008224 */ /* 0x000fe200078e0200 */
[----:B------:R-:W-:Y:S01]  /*55c0*/  IADD3 R9, PT, PT, -R8, RZ, RZ ;  /* 0x000000ff08097210 */ /* 0x000fe20007ffe1ff */
[--C-:B------:R-:W-:Y:S02]  /*55d0*/  IMAD.MOV R12, RZ, RZ, -R2.reuse ;  /* 0x000000ffff0c7224 */ /* 0x100fe400078e0a02 */
[----:B------:R-:W-:Y:S02]  /*55e0*/  @!P0 IMAD R8, R13, R40, R2 ;  /* 0x000000280d088224 */ /* 0x000fe400078e0202 */
[----:B------:R-:W-:Y:S02]  /*55f0*/  @!P0 IMAD.MOV.U32 R2, RZ, RZ, R0 ;  /* 0x000000ffff028224 */ /* 0x000fe400078e0000 */
[----:B------:R-:W-:Y:S02]  /*5600*/  IMAD R11, R3, R12, R11 ;  /* 0x0000000c030b7224 */ /* 0x000fe400078e020b */
[----:B------:R-:W-:Y:S02]  /*5610*/  IMAD R10, R6, R9, R10 ;  /* 0x00000009060a7224 */ /* 0x000fe400078e020a */
[----:B------:R-:W-:Y:S02]  /*5620*/  IMAD R11, R2, R3, R11 ;  /* 0x00000003020b7224 */ /* 0x000fe400078e020b */
[----:B------:R-:W-:Y:S02]  /*5630*/  IMAD R10, R8, R6, R10 ;  /* 0x00000006080a7224 */ /* 0x000fe400078e020a */
.L_x_98:
[----:B------:R-:W-:Y:S05]  /*5640*/  BRA.U UP1, `(.L_x_99) ;  /* 0x0000000101107547 */ /* 0x000fea000b800000 */
[----:B------:R-:W-:Y:S04]  /*5650*/  MOV R2, UR6 ;  /* 0x0000000600027c02 */ /* 0x000fe80008000f00 */
[----:B------:R-:W-:Y:S04]  /*5660*/  SHF.L.U32 R2, R2, 0x1f, RZ ;  /* 0x0000001f02027819 */ /* 0x000fe800000006ff */
[----:B------:R-:W2:Y:S02]  /*5670*/  SYNCS.PHASECHK.TRANS64.TRYWAIT P0, [UR7+0x1f8], R2 ;  /* 0x0001f802ff0075a7 */ /* 0x000ea40008001107 */
[----:B--2---:R-:W-:Y:S05]  /*5680*/  @!P0 BRA `(.L_x_100) ;  /* 0x0000004400188947 */ /* 0x004fea0003800000 */
.L_x_99:
[----:B------:R-:W-:Y:S01]  /*5690*/  R2UR UR10, R14 ;  /* 0x000000000e0a72ca */ /* 0x000fe200000e0000 */
[----:B------:R-:W-:Y:S01]  /*56a0*/  USHF.L.U32 UR11, UR27, 0x7, URZ ;  /* 0x000000071b0b7899 */ /* 0x000fe200080006ff */
[----:B------:R-:W-:Y:S04]  /*56b0*/  ISETP.NE.U32.AND P2, PT, RZ, UR4, PT ;  /* 0x00000004ff007c0c */ /* 0x000fe8000bf45070 */
[----:B------:R-:W-:Y:S07]  /*56c0*/  ISETP.NE.AND.EX P2, PT, RZ, UR5, PT, P2 ;  /* 0x00000005ff007c0c */ /* 0x000fee000bf45320 */
[----:B------:R-:W-:Y:S01]  /*56d0*/  USHF.L.U32 UR10, UR10, 0x6, URZ ;  /* 0x000000060a0a7899 */ /* 0x000fe200080006ff */
[----:B------:R-:W-:Y:S11]  /*56e0*/  BRA.U !UP4, `(.L_x_101) ;  /* 0x000000010c347547 */ /* 0x000ff6000b800000 */
[----:B------:R-:W-:Y:S01]  /*56f0*/  UPLOP3.LUT UP0, UPT, UPT, UPT, UP3, 0x80, 0x8 ;  /* 0x000000000008789c */ /* 0x000fe20003f0f030 */
[----:B--2---:R-:W-:Y:S02]  /*5700*/  HFMA2 R0, -RZ, RZ, 0, 5.9604644775390625e-08 ;  /* 0x00000001ff007431 */ /* 0x004fe400000001ff */
[----:B------:R-:W-:Y:S03]  /*5710*/  IMAD.MOV.U32 R88, RZ, RZ, 0x1 ;  /* 0x00000001ff587424 */ /* 0x000fe600078e00ff */
[----:B------:R-:W-:Y:S05]  /*5720*/  PLOP3.LUT P0, PT, PT, PT, UP0, 0x80, 0x8 ;  /* 0x000000000008781c */ /* 0x000fea0003f0f008 */
[----:B------:R-:W2:Y:S01]  /*5730*/  @UP0 LDCU.64 UR12, c[0x0][0xc88] ;  /* 0x00019100ff0c07ac */ /* 0x000ea20008000a00 */
[----:B------:R-:W-:Y:S07]  /*5740*/  @UP0 UIMAD UR9, UR44, UR4, URZ ;  /* 0x000000042c0902a4 */ /* 0x000fee000f8e02ff */
[----:B------:R-:W-:Y:S01]  /*5750*/  @!P0 PRMT R88, R0, 0x7610, R88 ;  /* 0x0000761000588816 */ /* 0x000fe20000000058 */
[----:B--2---:R-:W-:Y:S03]  /*5760*/  @UP0 UIMAD.WIDE UR12, UR9, 0x4, UR12 ;  /* 0x00000004090c08a5 */ /* 0x004fe6000f8e020c */
[----:B------:R-:W2:Y:S03]  /*5770*/  @!UP0 LDCU UR9, c[0x0][0xc80] ;  /* 0x00019000ff0987ac */ /* 0x000ea60008000800 */
[----:B------:R-:W-:Y:S01]  /*5780*/  IMAD.U32 R8, RZ, RZ, UR12 ;  /* 0x0000000cff087e24 */ /* 0x000fe2000f8e00ff */
[----:B------:R-:W-:Y:S05]  /*5790*/  MOV R9, UR13 ;  /* 0x0000000d00097c02 */ /* 0x000fea0008000f00 */
[----:B-----5:R3:W5:Y:S02]  /*57a0*/  @P0 LDG.E R49, desc[UR46][R8.64] ;  /* 0x0000002e08310981 */ /* 0x020764000c1e1900 */
[----:B--23--:R-:W-:Y:S07]  /*57b0*/  @!P0 IMAD.U32 R49, RZ, RZ, UR9 ;  /* 0x00000009ff318e24 */ /* 0x00cfee000f8e00ff */
.L_x_101:
[----:B-----5:R-:W-:Y:S01]  /*57c0*/  @!P2 FSETP.EQ.AND P0, PT, R49, RZ, PT ;  /* 0x000000ff3100a20b */ /* 0x020fe20003f02000 */
[----:B------:R-:W-:Y:S01]  /*57d0*/  @!UPT UIADD3 URZ, UPT, UPT, URZ, URZ, URZ ;  /* 0x000000fffffff290 */ /* 0x000fe2000fffe0ff */
[----:B------:R-:W-:Y:S11]  /*57e0*/  @!P2 BRA `(.L_x_102) ;  /* 0x000000000014a947 */ /* 0x000ff60003800000 */
[----:B------:R-:W-:Y:S02]  /*57f0*/  LOP3.LUT P2, RZ, R88, 0xff, RZ, 0xc0, !PT ;  /* 0x000000ff58ff7812 */ /* 0x000fe4000784c0ff */
[----:B------:R-:W-:Y:S04]  /*5800*/  PLOP3.LUT P0, PT, PT, PT, UP0, 0x80, 0x8 ;  /* 0x000000000008781c */ /* 0x000fe80003f0f008 */
[----:B------:R-:W-:Y:S07]  /*5810*/  PLOP3.LUT P0, PT, P0, PT, PT, 0x8, 0x80 ;  /* 0x000000000080781c */ /* 0x000fee000070e170 */
[----:B------:R-:W-:Y:S11]  /*5820*/  @P2 FSETP.EQ.AND P0, PT, R49, RZ, PT ;  /* 0x000000ff3100220b */ /* 0x000ff60003f02000 */
[----:B------:R-:W-:Y:S02]  /*5830*/  @!UPT UIADD3 URZ, UPT, UPT, URZ, URZ, URZ ;  /* 0x000000fffffff290 */ /* 0x000fe4000fffe0ff */
.L_x_102:
[----:B------:R-:W-:Y:S01]  /*5840*/  ULEA UR15, UR8, UR7, 0x3 ;  /* 0x00000007080f7291 */ /* 0x000fe2000f8e18ff */
[----:B------:R-:W-:Y:S02]  /*5850*/  SHF.L.U32 R9, R30, 0x1f, RZ ;  /* 0x0000001f1e097819 */ /* 0x000fe400000006ff */
[----:B------:R-:W-:Y:S04]  /*5860*/  ELECT P4, URZ, PT ;  /* 0x0000000000ff782f */ /* 0x000fe80003880000 */
[----:B------:R-:W-:Y:S02]  /*5870*/  PLOP3.LUT P4, PT, P0, P4, PT, 0xf2, 0x2f ;  /* 0x00000000002f781c */ /* 0x000fe40000789e72 */
[----:B------:R-:W3:Y:S11]  /*5880*/  SYNCS.PHASECHK.TRANS64.TRYWAIT P2, [UR15+0x1d8], R9 ;  /* 0x0001d809ff0075a7 */ /* 0x000ef6000804110f */
[----:B-1----:R-:W-:Y:S05]  /*5890*/  @!P4 IADD3 R8, P0, PT, R28, 0x980, RZ ;  /* 0x000009801c08c810 */ /* 0x002fea0007f1e0ff */
[----:B--2---:R-:W-:Y:S01]  /*58a0*/  @!P4 IMAD.X R2, RZ, RZ, R29, P0 ;  /* 0x000000ffff02c224 */ /* 0x004fe200000e061d */
[----:B---3--:R-:W-:Y:S07]  /*58b0*/  @!P2 BRA `(.L_x_103) ;  /* 0x0000004000a4a947 */ /* 0x008fee0003800000 */
.L_x_218:
[----:B------:R-:W2:Y:S01]  /*58c0*/  LDC.64 R12, c[0x0][0xf18] ;  /* 0x0003c600ff0c7b82 */ /* 0x000ea20000000a00 */
[----:B------:R-:W-:Y:S01]  /*58d0*/  @!P4 R2UR UR9, R2 ;  /* 0x000000000209c2ca */ /* 0x000fe200000e0000 */
[----:B------:R-:W-:Y:S01]  /*58e0*/  VOTEU.ALL UP2, P4 ;  /* 0x0000000000ff7886 */ /* 0x000fe20002040000 */
[----:B------:R-:W-:Y:S01]  /*58f0*/  @!P4 R2UR UR12, R8 ;  /* 0x00000000080cc2ca */ /* 0x000fe200000e0000 */
[----:B------:R-:W-:Y:S01]  /*5900*/  UIADD3 UR14, UPT, UPT, UR8, 0x1, URZ ;  /* 0x00000001080e7890 */ /* 0x000fe2000fffe0ff */
[----:B-1----:R-:W-:Y:S03]  /*5910*/  @!P4 IMAD.MOV.U32 R0, RZ, RZ, 0x2000 ;  /* 0x00002000ff00c424 */ /* 0x002fe600078e00ff */
[----:B------:R-:W1:Y:S01]  /*5920*/  @!P1 LDC R2, c[0x0][0xf0c] ;  /* 0x0003c300ff029b82 */ /* 0x000e620000000800 */
[----:B------:R-:W-:Y:S01]  /*5930*/  @!UP2 ULEA UR8, UR8, UR7, 0xd ;  /* 0x000000070808a291 */ /* 0x000fe2000f8e68ff */
[----:B------:R-:W-:Y:S01]  /*5940*/  @P3 SHF.R.U32.HI R25, RZ, 0x10, R21 ;  /* 0x00000010ff193819 */ /* 0x000fe20000011615 */
[----:B------:R-:W-:Y:S01]  /*5950*/  VOTEU.ALL UP1, P4 ;  /* 0x0000000000ff7886 */ /* 0x000fe20002020000 */
[----:B------:R-:W-:Y:S01]  /*5960*/  UMOV UR20, 0x0 ;  /* 0x0000000000147882 */ /* 0x000fe20000000000 */
[----:B------:R-:W-:Y:S01]  /*5970*/  @!UP2 UIADD3 UR8, UPT, UPT, UR8, 0x400, URZ ;  /* 0x000004000808a890 */ /* 0x000fe2000fffe0ff */
[----:B------:R-:W-:Y:S01]  /*5980*/  VIADD R27, R27, 0x1 ;  /* 0x000000011b1b7836 */ /* 0x000fe20000000000 */
[----:B------:R-:W-:Y:S01]  /*5990*/  UMOV UR21, 0x10000000 ;  /* 0x1000000000157882 */ /* 0x000fe20000000000 */
[----:B------:R-:W-:Y:S01]  /*59a0*/  IMAD.U32 R9, RZ, RZ, UR9 ;  /* 0x00000009ff097e24 */ /* 0x000fe2000f8e00ff */
[----:B------:R-:W-:Y:S01]  /*59b0*/  UIADD3 UR9, UPT, UPT, UR15, 0x1c0, URZ ;  /* 0x000001c00f097890 */ /* 0x000fe2000fffe0ff */
[----:B------:R-:W-:Y:S01]  /*59c0*/  IMAD.U32 R8, RZ, RZ, UR12 ;  /* 0x0000000cff087e24 */ /* 0x000fe2000f8e00ff */
[----:B------:R-:W-:Y:S01]  /*59d0*/  UMOV UR12, UR44 ;  /* 0x0000002c000c7c82 */ /* 0x000fe20008000000 */
[----:B------:R-:W-:Y:S01]  /*59e0*/  UISETP.NE.AND UP5, UPT, UR14, 0x3, UPT ;  /* 0x000000030e00788c */ /* 0x000fe2000bfa5270 */
[----:B------:R-:W-:Y:S01]  /*59f0*/  @!P4 R2UR UR19, R9 ;  /* 0x000000000913c2ca */ /* 0x000fe200000e0000 */
[----:B------:R-:W-:Y:S01]  /*5a00*/  UPRMT UR16, UR45, 0x654, UR9 ;  /* 0x000006542d107896 */ /* 0x000fe20008000009 */
[----:B------:R-:W-:Y:S01]  /*5a10*/  @!P4 R2UR UR18, R8 ;  /* 0x000000000812c2ca */ /* 0x000fe200000e0000 */
[----:B------:R-:W-:Y:S01]  /*5a20*/  USEL UR17, URZ, 0x1, UP5 ;  /* 0x00000001ff117887 */ /* 0x000fe2000a800000 */
[----:B------:R-:W3:Y:S01]  /*5a30*/  LDC.64 R8, c[0x0][0xf10] ;  /* 0x0003c400ff087b82 */ /* 0x000ee20000000a00 */
[----:B------:R-:W-:Y:S04]  /*5a40*/  USEL UR14, UR14, URZ, UP5 ;  /* 0x000000ff0e0e7287 */ /* 0x000fe8000a800000 */
[----:B------:R-:W-:Y:S01]  /*5a50*/  ULEA UR13, UR14, UR7, 0x3 ;  /* 0x000000070e0d7291 */ /* 0x000fe2000f8e18ff */
[----:B------:R-:W-:Y:S04]  /*5a60*/  LOP3.LUT R30, R30, UR17, RZ, 0x3c, !PT ;  /* 0x000000111e1e7c12 */ /* 0x000fe8000f8e3cff */
[----:B------:R-:W-:Y:S01]  /*5a70*/  SHF.L.U32 R14, R30, 0x1f, RZ ;  /* 0x0000001f1e0e7819 */ /* 0x000fe200000006ff */
[----:B------:R1:W-:Y:S01]  /*5a80*/  @!UP1 UTMALDG.3D [UR8], [UR18], desc[UR20] ;  /* 0x00001408120095b4 */ /* 0x0003e20008011000 */
[----:B------:R5:W-:Y:S01]  /*5a90*/  @!P4 SYNCS.ARRIVE.TRANS64.RED.A0TR RZ, [UR15+0x1c0], R0 ;  /* 0x0001c000ffffc9a7 */ /* 0x000be2000830040f */
[C---:B---3--:R-:W-:Y:S01]  /*5aa0*/  @!P1 IMAD.HI.U32 R8, R11.reuse, R8, RZ ;  /* 0x000000080b089227 */ /* 0x048fe200078e00ff */
[----:B--2---:R-:W-:Y:S02]  /*5ab0*/  @!P1 ISETP.NE.AND P0, PT, R12, 0x1, PT ;  /* 0x000000010c00980c */ /* 0x004fe40003f05270 */
[----:B-1----:R-:W-:Y:S01]  /*5ac0*/  @!P1 ISETP.NE.AND P2, PT, R2, 0x1, PT ;  /* 0x000000010200980c */ /* 0x002fe20003f45270 */
[----:B------:R-:W-:Y:S01]  /*5ad0*/  SYNCS.ARRIVE.TRANS64.RED.A1T0 RZ, [UR16], RZ ;  /* 0x000000ffffff79a7 */ /* 0x000fe20008100410 */
[C---:B------:R-:W-:Y:S01]  /*5ae0*/  @!P1 IMAD.HI.U32 R13, R10.reuse, R13, RZ ;  /* 0x0000000d0a0d9227 */ /* 0x040fe200078e00ff */
[----:B------:R-:W-:Y:S04]  /*5af0*/  @!P1 SHF.R.U32.HI R8, RZ, R9, R8 ;  /* 0x00000009ff089219 */ /* 0x000fe80000011608 */
[----:B------:R-:W-:Y:S01]  /*5b00*/  @!P1 SEL R8, R11, R8, !P2 ;  /* 0x000000080b089207 */ /* 0x000fe20005000000 */
[----:B------:R-:W1:Y:S01]  /*5b10*/  SYNCS.PHASECHK.TRANS64.TRYWAIT P5, [UR13+0x1d8], R14 ;  /* 0x0001d80eff0075a7 */ /* 0x000e6200080a110d */
[----:B-----5:R-:W2:Y:S02]  /*5b20*/  @!P1 LDC R0, c[0x0][0xf20] ;  /* 0x0003c800ff009b82 */ /* 0x020ea40000000800 */
[----:B--2---:R-:W-:Y:S04]  /*5b30*/  @!P1 SHF.R.U32.HI R0, RZ, R0, R13 ;  /* 0x00000000ff009219 */ /* 0x004fe8000001160d */
[----:B------:R-:W-:Y:S05]  /*5b40*/  @!P1 SEL R9, R10, R0, !P0 ;  /* 0x000000000a099207 */ /* 0x000fea0004000000 */
[----:B------:R-:W-:Y:S02]  /*5b50*/  @!P1 IMAD.IADD R0, R9, 0x1, -R8 ;  /* 0x0000000109009824 */ /* 0x000fe400078e0a08 */
[----:B------:R-:W-:Y:S02]  /*5b60*/  @!P1 IMAD.IADD R8, R8, 0x1, -R9 ;  /* 0x0000000108089824 */ /* 0x000fe400078e0a09 */
[----:B------:R-:W-:Y:S02]  /*5b70*/  @!P1 IMAD R11, R0, R2, R11 ;  /* 0x00000002000b9224 */ /* 0x000fe400078e020b */
[----:B------:R-:W-:Y:S01]  /*5b80*/  @!P1 IMAD R10, R8, R12, R10 ;  /* 0x0000000c080a9224 */ /* 0x000fe200078e020a */
[----:B-1----:R-:W-:Y:S06]  /*5b90*/  @!P5 BRA `(.L_x_104) ;  /* 0x000000400004d947 */ /* 0x002fec0003800000 */
.L_x_220:
[----:B------:R-:W-:Y:S01]  /*5ba0*/  @!P4 IADD3 R2, P0, PT, R28, 0x980, RZ ;  /* 0x000009801c02c810 */ /* 0x000fe20007f1e0ff */
[----:B------:R-:W-:Y:S01]  /*5bb0*/  UMOV UR18, 0x0 ;  /* 0x0000000000127882 */ /* 0x000fe20000000000 */
[----:B------:R-:W-:Y:S01]  /*5bc0*/  UMOV UR19, 0x10000000 ;  /* 0x1000000000137882 */ /* 0x000fe20000000000 */
[----:B------:R-:W-:Y:S01]  /*5bd0*/  VOTEU.ALL UP1, P4 ;  /* 0x0000000000ff7886 */ /* 0x000fe20002020000 */
[----:B------:R-:W-:Y:S01]  /*5be0*/  @!P4 R2UR UR9, R2 ;  /* 0x000000000209c2ca */ /* 0x000fe200000e0000 */
[----:B-1----:R-:W-:Y:S01]  /*5bf0*/  @!P4 IMAD.X R0, RZ, RZ, R29, P0 ;  /* 0x000000ffff00c224 */ /* 0x002fe200000e061d */
[----:B------:R-:W-:Y:S01]  /*5c00*/  UMOV UR12, UR44 ;  /* 0x0000002c000c7c82 */ /* 0x000fe20008000000 */
[----:B------:R-:W-:Y:S01]  /*5c10*/  @P3 R2UR UR44, R25 ;  /* 0x00000000192c32ca */ /* 0x000fe200000e0000 */
[----:B------:R-:W-:Y:S01]  /*5c20*/  @!UP1 ULEA UR15, UR14, UR7, 0xd ;  /* 0x000000070e0f9291 */ /* 0x000fe2000f8e68ff */
[----:B------:R-:W-:Y:S01]  /*5c30*/  ISETP.NE.AND P0, PT, R27, 0x2, PT ;  /* 0x000000021b00780c */ /* 0x000fe20003f05270 */
[----:B------:R-:W-:Y:S01]  /*5c40*/  @!UP1 UIADD3 UR10, UPT, UPT, UR10, 0x20, URZ ;  /* 0x000000200a0a9890 */ /* 0x000fe2000fffe0ff */
[----:B------:R-:W-:Y:S01]  /*5c50*/  @!P4 R2UR UR8, R0 ;  /* 0x000000000008c2ca */ /* 0x000fe200000e0000 */
[----:B------:R-:W-:Y:S01]  /*5c60*/  UIADD3 UR14, UPT, UPT, UR14, 0x1, URZ ;  /* 0x000000010e0e7890 */ /* 0x000fe2000fffe0ff */
[----:B------:R-:W-:Y:S01]  /*5c70*/  IMAD.IADD R0, R11, 0x1, R87 ;  /* 0x000000010b007824 */ /* 0x000fe200078e0257 */
[----:B------:R-:W-:Y:S01]  /*5c80*/  SEL R27, R27, RZ, P0 ;  /* 0x000000ff1b1b7207 */ /* 0x000fe20000000000 */
[----:B------:R-:W-:Y:S02]  /*5c90*/  IMAD.IADD R14, R10, 0x1, R86 ;  /* 0x000000010a0e7824 */ /* 0x000fe400078e0256 */
[----:B------:R-:W-:Y:S01]  /*5ca0*/  IMAD.U32 R8, RZ, RZ, UR9 ;  /* 0x00000009ff087e24 */ /* 0x000fe2000f8e00ff */
[----:B------:R-:W-:Y:S01]  /*5cb0*/  UIADD3 UR9, UPT, UPT, UR13, 0x1c0, URZ ;  /* 0x000001c00d097890 */ /* 0x000fe2000fffe0ff */
[----:B------:R-:W-:Y:S02]  /*5cc0*/  R2UR UR27, R0 ;  /* 0x00000000001b72ca */ /* 0x000fe400000e0000 */
[----:B------:R-:W-:Y:S02]  /*5cd0*/  SEL R0, RZ, 0x1, P0 ;  /* 0x00000001ff007807 */ /* 0x000fe40000000000 */
[----:B------:R-:W-:Y:S01]  /*5ce0*/  @!P4 R2UR UR16, R8 ;  /* 0x000000000810c2ca */ /* 0x000fe200000e0000 */
[----:B------:R-:W-:Y:S01]  /*5cf0*/  IMAD.U32 R9, RZ, RZ, UR8 ;  /* 0x00000008ff097e24 */ /* 0x000fe2000f8e00ff */
[----:B------:R-:W-:Y:S01]  /*5d00*/  @!UP1 UIADD3 UR8, UPT, UPT, UR15, 0x400, URZ ;  /* 0x000004000f089890 */ /* 0x000fe2000fffe0ff */
[----:B------:R-:W-:Y:S01]  /*5d10*/  LOP3.LUT R26, R26, R0, RZ, 0x3c, !PT ;  /* 0x000000001a1a7212 */ /* 0x000fe200078e3cff */
[----:B------:R-:W-:Y:S01]  /*5d20*/  VOTEU.ALL UP1, P4 ;  /* 0x0000000000ff7886 */ /* 0x000fe20002020000 */
[----:B------:R-:W-:Y:S01]  /*5d30*/  UPRMT UR15, UR45, 0x654, UR9 ;  /* 0x000006542d0f7896 */ /* 0x000fe20008000009 */
[----:B------:R-:W-:Y:S11]  /*5d40*/  @!P4 R2UR UR17, R9 ;  /* 0x000000000911c2ca */ /* 0x000ff600000e0000 */
[----:B------:R-:W-:Y:S02]  /*5d50*/  @!UPT UIADD3 URZ, UPT, UPT, URZ, URZ, URZ ;  /* 0x000000fffffff290 */ /* 0x000fe4000fffe0ff */
[----:B------:R1:W-:Y:S01]  /*5d60*/  @!UP1 UTMALDG.3D [UR8], [UR16], desc[UR18] ;  /* 0x00001208100095b4 */ /* 0x0003e20008011000 */
[----:B------:R2:W-:Y:S01]  /*5d70*/  @!P4 SYNCS.ARRIVE.TRANS64.RED.A0TR RZ, [UR13+0x1c0], R24 ;  /* 0x0001c018ffffc9a7 */ /* 0x0005e2000830040d */
[----:B------:R-:W-:Y:S04]  /*5d80*/  UISETP.NE.AND UP1, UPT, UR14, 0x3, UPT ;  /* 0x000000030e00788c */ /* 0x000fe8000bf25270 */
[----:B------:R-:W-:Y:S06]  /*5d90*/  USEL UR13, URZ, 0x1, UP1 ;  /* 0x00000001ff0d7887 */ /* 0x000fec0008800000 */
[----:B------:R-:W-:Y:S01]  /*5da0*/  LOP3.LUT R30, R30, UR13, RZ, 0x3c, !PT ;  /* 0x0000000d1e1e7c12 */ /* 0x000fe2000f8e3cff */
[----:B------:R-:W-:Y:S01]  /*5db0*/  SYNCS.ARRIVE.TRANS64.RED.A1T0 RZ, [UR15], RZ ;  /* 0x000000ffffff79a7 */ /* 0x000fe2000810040f */
[----:B-1----:R-:W-:Y:S02]  /*5dc0*/  USEL UR8, UR14, URZ, UP1 ;  /* 0x000000ff0e087287 */ /* 0x002fe40008800000 */
[----:B------:R-:W-:Y:S01]  /*5dd0*/  UPLOP3.LUT UP1, UPT, UPT, UPT, UPT, 0x80, 0x8 ;  /* 0x000000000008789c */ /* 0x000fe20003f2f070 */
[----:B------:R-:W-:Y:S10]  /*5de0*/  @P3 BRA `(.L_x_105) ;  /* 0xfffffff4001c3947 */ /* 0x000ff4000383ffff */
[----:B------:R-:W-:Y:S01]  /*5df0*/  UIADD3 UR7, UPT, UPT, UR7, 0x1d8, URZ ;  /* 0x000001d807077890 */ /* 0x000fe2000fffe0ff */
[----:B------:R-:W-:-:S03]  /*5e00*/  SHF.L.U32 R2, R30, 0x1f, RZ ;  /* 0x0000001f1e027819 */ /* 0x000fc600000006ff */
[----:B------:R-:W-:-:S09]  /*5e10*/  ULEA UR4, UR8, UR7, 0x3 ;  /* 0x0000000708047291 */ /* 0x000fd2000f8e18ff */
[----:B------:R-:W1:Y:S02]  /*5e20*/  SYNCS.PHASECHK.TRANS64.TRYWAIT P0, [UR4], R2 ;  /* 0x00000002ff0075a7 */ /* 0x000e640008001104 */
[----:B-1----:R-:W-:Y:S05]  /*5e30*/  @!P0 BRA `(.L_x_106) ;  /* 0x0000003c00748947 */ /* 0x002fea0003800000 */
.L_x_222:
        /* <DEDUP_REMOVED lines=9> */
.L_x_224:
[----:B------:R-:W-:-:S04]  /*5ed0*/  UIADD3 UR5, UPT, UPT, UR5, 0x1, URZ ;  /* 0x0000000105057890 */ /* 0x000fc8000fffe0ff */
[----:B------:R-:W-:-:S04]  /*5ee0*/  UISETP.NE.AND UP0, UPT, UR5, 0x3, UPT ;  /* 0x000000030500788c */ /* 0x000fc8000bf05270 */
[----:B------:R-:W-:Y:S02]  /*5ef0*/  USEL UR4, URZ, 0x1, UP0 ;  /* 0x00000001ff047887 */ /* 0x000fe40008000000 */
[----:B------:R-:W-:-:S04]  /*5f00*/  USEL UR5, UR5, URZ, UP0 ;  /* 0x000000ff05057287 */ /* 0x000fc80008000000 */
[----:B------:R-:W-:Y:S01]  /*5f10*/  ULEA UR5, UR5, UR7, 0x3 ;  /* 0x0000000705057291 */ /* 0x000fe2000f8e18ff */
[----:B-1----:R-:W-:-:S04]  /*5f20*/  LOP3.LUT R2, R30, UR4, RZ, 0x3c, !PT ;  /* 0x000000041e027c12 */ /* 0x002fc8000f8e3cff */
[----:B------:R-:W-:Y:S01]  /*5f30*/  SHF.L.U32 R2, R2, 0x1f, RZ ;  /* 0x0000001f02027819 */ /* 0x000fe200000006ff */
[----:B------:R-:W-:-:S07]  /*5f40*/  IMAD.U32 R0, RZ, RZ, UR5 ;  /* 0x00000005ff007e24 */ /* 0x000fce000f8e00ff */
.L_x_108:
[----:B-1----:R1:W3:Y:S02]  /*5f50*/  SYNCS.PHASECHK.TRANS64.TRYWAIT P0, [R0+URZ], R2 ;  /* 0x00000002000075a7 */ /* 0x0022e400080011ff */
[----:B---3--:R-:W-:Y:S05]  /*5f60*/  @!P0 NANOSLEEP.SYNCS 0x989680 ;  /* 0x009896800000895d */ /* 0x008fea0003900000 */
[----:B------:R-:W3:Y:S02]  /*5f70*/  @!P0 SYNCS.PHASECHK.TRANS64 P0, [R0+URZ], R2 ;  /* 0x00000002000085a7 */ /* 0x000ee400080010ff */
[----:B---3--:R-:W-:Y:S05]  /*5f80*/  @P0 EXIT ;  /* 0x000000000000094d */ /* 0x008fea0003800000 */
[----:B------:R-:W-:Y:S05]  /*5f90*/  BRA `(.L_x_108) ;  /* 0xfffffffc00ec7947 */ /* 0x000fea000383ffff */
.L_x_96:
[----:B------:R-:W-:-:S06]  /*5fa0*/  UISETP.GE.AND UP1, UPT, UR8, 0x4, UPT ;  /* 0x000000040800788c */ /* 0x000fcc000bf26270 */
[----:B------:R-:W-:-:S13]  /*5fb0*/  PLOP3.LUT P0, PT, PT, PT, UP1, 0x80, 0x8 ;  /* 0x000000000008781c */ /* 0x000fda0003f0f018 */
[----:B------:R-:W-:Y:S05]  /*5fc0*/  @!P0 EXIT ;  /* 0x000000000000894d */ /* 0x000fea0003800000 */
[----:B------:R-:W-:Y:S01]  /*5fd0*/  BAR.SYNC.DEFER_BLOCKING 0x6, 0xa0 ;  /* 0x0182800000007b1d */ /* 0x000fe20000010000 */
[C---:B------:R-:W-:Y:S01]  /*5fe0*/  IMAD.SHL.U32 R2, R93.reuse, 0x20, RZ ;  /* 0x000000205d027824 */ /* 0x040fe200078e00ff */
[C---:B------:R-:W-:Y:S01]  /*5ff0*/  LOP3.LUT R94, R93.reuse, 0x2, RZ, 0xc0, !PT ;  /* 0x000000025d5e7812 */ /* 0x040fe200078ec0ff */
[C---:B------:R-:W-:Y:S01]  /*6000*/  IMAD.SHL.U32 R99, R93.reuse, 0x4, RZ ;  /* 0x000000045d637824 */ /* 0x040fe200078e00ff */
[C---:B------:R-:W-:Y:S01]  /*6010*/  LOP3.LUT R100, R93.reuse, 0x60, RZ, 0xc0, !PT ;  /* 0x000000605d647812 */ /* 0x040fe200078ec0ff */
[C---:B------:R-:W-:Y:S01]  /*6020*/  IMAD.U32 R46, R93.reuse, 0x10000, RZ ;  /* 0x000100005d2e7824 */ /* 0x040fe200078e00ff */
[----:B------:R-:W-:Y:S02]  /*6030*/  UMOV UR48, 0x400 ;  /* 0x0000040000307882 */ /* 0x000fe40000000000 */
[----:B------:R-:W1:Y:S01]  /*6040*/  LDC R91, c[0x0][0x370] ;  /* 0x0000dc00ff5b7b82 */ /* 0x000e620000000800 */
[----:B------:R-:W-:Y:S01]  /*6050*/  ULEA UR48, UR45, UR48, 0x18 ;  /* 0x000000302d307291 */ /* 0x000fe2000f8ec0ff */
[----:B------:R-:W-:Y:S01]  /*6060*/  LOP3.LUT R3, R2, 0xc0, RZ, 0xc0, !PT ;  /* 0x000000c002037812 */ /* 0x000fe200078ec0ff */
[----:B------:R-:W-:Y:S01]  /*6070*/  IMAD.MOV.U32 R45, RZ, RZ, RZ ;  /* 0x000000ffff2d7224 */ /* 0x000fe200078e00ff */
[----:B------:R-:W-:Y:S01]  /*6080*/  LOP3.LUT R93, R93, 0x4, RZ, 0xc0, !PT ;  /* 0x000000045d5d7812 */ /* 0x000fe200078ec0ff */
[----:B------:R-:W-:Y:S01]  /*6090*/  UIADD3 UR52, UPT, UPT, UR48, 0x400, URZ ;  /* 0x0000040030347890 */ /* 0x000fe2000fffe0ff */
[----:B------:R-:W-:-:S02]  /*60a0*/  LOP3.LUT R99, R3, 0x18, R99, 0xf8, !PT ;  /* 0x0000001803637812 */ /* 0x000fc400078ef863 */
[----:B------:R-:W-:Y:S01]  /*60b0*/  CS2R R96, SRZ ;  /* 0x0000000000607805 */ /* 0x000fe2000001ff00 */
[----:B------:R-:W2:Y:S01]  /*60c0*/  LDC R42, c[0x0][0xf0c] ;  /* 0x0003c300ff2a7b82 */ /* 0x000ea20000000800 */
[----:B------:R-:W-:Y:S01]  /*60d0*/  LOP3.LUT R46, R46, 0x600000, RZ, 0xc0, !PT ;  /* 0x006000002e2e7812 */ /* 0x000fe200078ec0ff */
[----:B------:R-:W-:Y:S01]  /*60e0*/  IMAD.MOV.U32 R103, RZ, RZ, RZ ;  /* 0x000000ffff677224 */ /* 0x000fe200078e00ff */
[----:B------:R-:W-:Y:S01]  /*60f0*/  IADD3 R98, PT, PT, -R93, 0x2, RZ ;  /* 0x000000025d627810 */ /* 0x000fe20007ffe1ff */
[----:B------:R-:W-:Y:S01]  /*6100*/  IMAD.MOV R94, RZ, RZ, -R94 ;  /* 0x000000ffff5e7224 */ /* 0x000fe200078e0a5e */
[----:B------:R-:W-:Y:S01]  /*6110*/  LOP3.LUT R99, R99, 0xf20, R2, 0xf8, !PT ;  /* 0x00000f2063637812 */ /* 0x000fe200078ef802 */
[----:B------:R-:W-:Y:S01]  /*6120*/  IMAD.MOV R93, RZ, RZ, -R93 ;  /* 0x000000ffff5d7224 */ /* 0x000fe200078e0a5d */
[----:B------:R-:W4:Y:S01]  /*6130*/  LDCU.64 UR54, c[0x0][0x348] ;  /* 0x00006900ff3677ac */ /* 0x000f220008000a00 */
[----:B------:R-:W1:Y:S01]  /*6140*/  LDC R89, c[0x0][0xf20] ;  /* 0x0003c800ff597b82 */ /* 0x000e620000000800 */
[----:B------:R-:W3:Y:S01]  /*6150*/  LDS R0, [UR48+0x290] ;  /* 0x00029030ff007984 */ /* 0x000ee20008000800 */
[----:B------:R-:W-:Y:S01]  /*6160*/  IMAD.SHL.U32 R98, R98, 0x10, RZ ;  /* 0x0000001062627824 */ /* 0x000fe200078e00ff */
[----:B------:R-:W-:Y:S01]  /*6170*/  LEA R99, R99, UR52, 0x1 ;  /* 0x0000003463637c11 */ /* 0x000fe2000f8e08ff */
[----:B------:R-:W-:Y:S01]  /*6180*/  UMOV UR51, 0x1 ;  /* 0x0000000100337882 */ /* 0x000fe20000000000 */
[----:B------:R-:W-:Y:S01]  /*6190*/  UMOV UR56, URZ ;  /* 0x000000ff00387c82 */ /* 0x000fe20008000000 */
[----:B------:R-:W1:Y:S02]  /*61a0*/  LDCU.64 UR40, c[0x0][0xc88] ;  /* 0x00019100ff2877ac */ /* 0x000e640008000a00 */
[----:B------:R-:W1:Y:S01]  /*61b0*/  LDC R41, c[0x0][0xf30] ;  /* 0x0003cc00ff297b82 */ /* 0x000e620000000800 */
[----:B------:R-:W1:Y:S01]  /*61c0*/  LDCU.64 UR42, c[0x0][0xc90] ;  /* 0x00019200ff2a77ac */ /* 0x000e620008000a00 */
[----:B------:R-:W-:Y:S01]  /*61d0*/  UMOV UR50, URZ ;  /* 0x000000ff00327c82 */ /* 0x000fe20008000000 */
[----:B------:R-:W-:-:S05]  /*61e0*/  UMOV UR49, URZ ;  /* 0x000000ff00317c82 */ /* 0x000fca0008000000 */
[----:B------:R-:W1:Y:S08]  /*61f0*/  LDC.64 R84, c[0x0][0xf10] ;  /* 0x0003c400ff547b82 */ /* 0x000e700000000a00 */
[----:B------:R-:W1:Y:S08]  /*6200*/  LDC.64 R38, c[0x0][0xf18] ;  /* 0x0003c600ff267b82 */ /* 0x000e700000000a00 */
[----:B------:R-:W1:Y:S08]  /*6210*/  LDC.64 R36, c[0x0][0xf28] ;  /* 0x0003ca00ff247b82 */ /* 0x000e700000000a00 */
[----:B------:R-:W1:Y:S01]  /*6220*/  LDC.64 R82, c[0x0][0xcb0] ;  /* 0x00032c00ff527b82 */ /* 0x000e620000000a00 */
[----:B---3--:R-:W-:-:S07]  /*6230*/  IMAD.IADD R46, R0, 0x1, R46 ;  /* 0x00000001002e7824 */ /* 0x008fce00078e022e */
[----:B------:R-:W3:Y:S08]  /*6240*/  LDC.64 R80, c[0x0][0xca8] ;  /* 0x00032a00ff507b82 */ /* 0x000ef00000000a00 */
[----:B--2-4-:R-:W1:Y:S02]  /*6250*/  LDC R90, c[0x0][0x374] ;  /* 0x0000dd00ff5a7b82 */ /* 0x014e640000000800 */
.L_x_139:
[C---:B------:R-:W-:Y:S02]  /*6260*/  LEA R0, R103.reuse, UR48, 0x3 ;  /* 0x0000003067007c11 */ /* 0x040fe4000f8e18ff */
[----:B------:R-:W-:Y:S02]  /*6270*/  SHF.L.U32 R2, R96, 0x1f, RZ ;  /* 0x0000001f60027819 */ /* 0x000fe400000006ff */
[----:B------:R-:W-:Y:S02]  /*6280*/  LEA R16, R103, UR48, 0x4 ;  /* 0x0000003067107c11 */ /* 0x000fe4000f8e20ff */
[----:B------:R-:W2:Y:S02]  /*6290*/  SYNCS.PHASECHK.TRANS64.TRYWAIT P0, [R0+URZ+0x200], R2 ;  /* 0x00020002000075a7 */ /* 0x000ea400080011ff */
[----:B--2---:R-:W-:Y:S05]  /*62a0*/  @!P0 BRA `(.L_x_109) ;  /* 0x0000003800888947 */ /* 0x004fea0003800000 */
.L_x_225:
[----:B------:R-:W4:Y:S01]  /*62b0*/  LDC.64 R10, c[0x0][0xf10] ;  /* 0x0003c400ff0a7b82 */ /* 0x000f220000000a00 */
[----:B------:R-:W3:Y:S01]  /*62c0*/  LDS.128 R16, [R16+0x270] ;  /* 0x0002700010107984 */ /* 0x000ee20000000c00 */
[----:B-1----:R-:W-:Y:S01]  /*62d0*/  ISETP.NE.AND P1, PT, R41, 0x1, PT ;  /* 0x000000012900780c */ /* 0x002fe20003f25270 */
[----:B--2---:R-:W-:Y:S01]  /*62e0*/  VIADD R0, R0, 0x210 ;  /* 0x0000021000007836 */ /* 0x004fe20000000000 */
[----:B------:R-:W-:Y:S04]  /*62f0*/  ISETP.GE.AND P0, PT, R40, 0x1, PT ;  /* 0x000000012800780c */ /* 0x000fe80003f06270 */
[----:B------:R-:W1:Y:S01]  /*6300*/  LDC.64 R8, c[0x0][0xf18] ;  /* 0x0003c600ff087b82 */ /* 0x000e620000000a00 */
[----:B------:R-:W-:Y:S01]  /*6310*/  PRMT R0, RZ, 0x654, R0 ;  /* 0x00000654ff007816 */ /* 0x000fe20000000000 */
[----:B------:R-:W-:Y:S01]  /*6320*/  @!PT LDS RZ, [RZ] ;  /* 0x00000000fffff984 */ /* 0x000fe20000000800 */
[----:B------:R-:W-:Y:S01]  /*6330*/  @!PT LDS RZ, [RZ] ;  /* 0x00000000fffff984 */ /* 0x000fe20000000800 */
[----:B------:R-:W-:Y:S01]  /*6340*/  @!PT LDS RZ, [RZ] ;  /* 0x00000000fffff984 */ /* 0x000fe20000000800 */
[----:B------:R-:W-:Y:S01]  /*6350*/  @!PT LDS RZ, [RZ] ;  /* 0x00000000fffff984 */ /* 0x000fe20000000800 */
[----:B------:R2:W-:Y:S06]  /*6360*/  MEMBAR.ALL.CTA ;  /* 0x0000000000007992 */ /* 0x0005ec0000008000 */
[----:B--2---:R-:W2:Y:S01]  /*6370*/  FENCE.VIEW.ASYNC.S ;  /* 0x00000000000073c6 */ /* 0x004ea20000000000 */
[----:B------:R-:W1:Y:S08]  /*6380*/  @!P1 LDC R12, c[0x0][0xf20] ;  /* 0x0003c800ff0c9b82 */ /* 0x000e700000000800 */
[----:B------:R-:W1:Y:S01]  /*6390*/  @!P1 LDC R7, c[0x0][0xf0c] ;  /* 0x0003c300ff079b82 */ /* 0x000e620000000800 */
[----:B--2---:R2:W-:Y:S01]  /*63a0*/  SYNCS.ARRIVE.TRANS64.RED.A1T0 RZ, [R0+URZ], RZ ;  /* 0x000000ff00ff79a7 */ /* 0x0045e200081004ff */
[----:B---3--:R-:W-:Y:S04]  /*63b0*/  LOP3.LUT P4, RZ, R18, 0x1, RZ, 0xc0, !PT ;  /* 0x0000000112ff7812 */ /* 0x008fe8000788c0ff */
[----:B------:R-:W-:Y:S09]  /*63c0*/  P2R R101, PR, RZ, 0x10 ;  /* 0x00000010ff657803 */ /* 0x000ff20000000000 */
[----:B------:R-:W-:Y:S02]  /*63d0*/  @P4 MOV R44, R16 ;  /* 0x00000010002c4202 */ /* 0x000fe40000000f00 */
[----:B------:R-:W-:Y:S01]  /*63e0*/  @P4 LOP3.LUT R43, R17, 0xffff, RZ, 0xc0, !PT ;  /* 0x0000ffff112b4812 */ /* 0x000fe200078ec0ff */
[----:B--2-4-:R-:W-:Y:S06]  /*63f0*/  @!P0 BRA `(.L_x_110) ;  /* 0x0000000000a48947 */ /* 0x014fec0003800000 */
[----:B------:R-:W-:Y:S01]  /*6400*/  IMAD.HI.U32 R0, R90, R39, RZ ;  /* 0x000000275a007227 */ /* 0x000fe200078e00ff */
[----:B------:R-:W-:Y:S02]  /*6410*/  ISETP.NE.AND P0, PT, R38, 0x1, PT ;  /* 0x000000012600780c */ /* 0x000fe40003f05270 */
[----:B------:R-:W-:Y:S01]  /*6420*/  ISETP.NE.AND P2, PT, R40, 0x1, PT ;  /* 0x000000012800780c */ /* 0x000fe20003f45270 */
[----:B------:R-:W-:Y:S01]  /*6430*/  IMAD.HI.U32 R4, R91, R84, RZ ;  /* 0x000000545b047227 */ /* 0x000fe200078e00ff */
[----:B------:R-:W-:Y:S02]  /*6440*/  SHF.R.U32.HI R0, RZ, R89, R0 ;  /* 0x00000059ff007219 */ /* 0x000fe40000011600 */
[----:B------:R-:W-:Y:S01]  /*6450*/  ISETP.NE.AND P3, PT, R42, 0x1, PT ;  /* 0x000000012a00780c */ /* 0x000fe20003f65270 */
[----:B------:R-:W-:Y:S01]  /*6460*/  IMAD.HI.U32 R6, R43, R39, RZ ;  /* 0x000000272b067227 */ /* 0x000fe200078e00ff */
[-C--:B------:R-:W-:Y:S02]  /*6470*/  SHF.R.U32.HI R4, RZ, R85.reuse, R4 ;  /* 0x00000055ff047219 */ /* 0x080fe40000011604 */
        /* <DEDUP_REMOVED lines=14> */
[C---:B------:R-:W-:Y:S03]  /*6560*/  IMAD.HI.U32 R0, R3.reuse, R36, RZ ;  /* 0x0000002403007227 */ /* 0x040fe600078e00ff */
[C---:B------:R-:W-:Y:S02]  /*6570*/  ISETP.GE.OR P0, PT, R2.reuse, R5, P0 ;  /* 0x000000050200720c */ /* 0x040fe40000706670 */
[----:B------:R-:W-:Y:S04]  /*6580*/  SHF.R.U32.HI R0, RZ, R37, R0 ;  /* 0x00000025ff007219 */ /* 0x000fe80000011600 */
[C---:B------:R-:W-:Y:S05]  /*6590*/  SEL R6, R3.reuse, R0, !P2 ;  /* 0x0000000003067207 */ /* 0x040fea0005000000 */
        /* <DEDUP_REMOVED lines=14> */
[----:B------:R-:W-:Y:S07]  /*6680*/  IMAD R43, R3, R38, R43 ;  /* 0x00000026032b7224 */ /* 0x000fee00078e022b */
.L_x_110:
[----:B------:R-:W-:Y:S01]  /*6690*/  @!P1 IMAD.HI.U32 R0, R44, R10, RZ ;  /* 0x0000000a2c009227 */ /* 0x000fe200078e00ff */
[----:B-1----:R-:W-:Y:S01]  /*66a0*/  @!P1 ISETP.NE.AND P0, PT, R8, 0x1, PT ;  /* 0x000000010800980c */ /* 0x002fe20003f05270 */
[----:B------:R-:W-:Y:S01]  /*66b0*/  ULOP3.LUT UP0, URZ, UR52, 0x1b0, URZ, 0xc0, !UPT ;  /* 0x000001b034ff7892 */ /* 0x000fe2000f80c0ff */
[----:B------:R-:W-:Y:S01]  /*66c0*/  @!P1 ISETP.NE.AND P2, PT, R7, 0x1, PT ;  /* 0x000000010700980c */ /* 0x000fe20003f45270 */
[----:B------:R-:W-:Y:S01]  /*66d0*/  @!P1 IMAD.HI.U32 R2, R43, R9, RZ ;  /* 0x000000092b029227 */ /* 0x000fe200078e00ff */
[----:B------:R-:W-:Y:S01]  /*66e0*/  @!P1 SHF.R.U32.HI R0, RZ, R11, R0 ;  /* 0x0000000bff009219 */ /* 0x000fe20000011600 */
[----:B------:R-:W-:Y:S01]  /*66f0*/  USHF.L.U32 UR38, UR27, 0x7, URZ ;  /* 0x000000071b267899 */ /* 0x000fe200080006ff */
[----:B------:R-:W-:Y:S01]  /*6700*/  R2UR UR37, R14 ;  /* 0x000000000e2572ca */ /* 0x000fe200000e0000 */
[----:B------:R-:W-:Y:S01]  /*6710*/  VIADD R103, R103, 0x1 ;  /* 0x0000000167677836 */ /* 0x000fe20000000000 */
[----:B------:R-:W-:Y:S02]  /*6720*/  @!P1 SHF.R.U32.HI R2, RZ, R12, R2 ;  /* 0x0000000cff029219 */ /* 0x000fe40000011602 */
[----:B------:R-:W-:Y:S02]  /*6730*/  @!P1 SEL R3, R44, R0, !P2 ;  /* 0x000000002c039207 */ /* 0x000fe40005000000 */
[----:B------:R-:W-:Y:S02]  /*6740*/  @!P1 SEL R2, R43, R2, !P0 ;  /* 0x000000022b029207 */ /* 0x000fe40004000000 */
[----:B------:R-:W-:Y:S03]  /*6750*/  @P4 SHF.R.U32.HI R95, RZ, 0x10, R17 ;  /* 0x00000010ff5f4819 */ /* 0x000fe60000011611 */
[----:B------:R-:W-:Y:S02]  /*6760*/  @!P1 IMAD.IADD R0, R2, 0x1, -R3 ;  /* 0x0000000102009824 */ /* 0x000fe400078e0a03 */
[----:B------:R-:W-:Y:S01]  /*6770*/  @!P1 IMAD.IADD R2, R3, 0x1, -R2 ;  /* 0x0000000103029824 */ /* 0x000fe200078e0a02 */
[----:B------:R-:W-:Y:S01]  /*6780*/  USHF.L.U32 UR37, UR37, 0x6, URZ ;  /* 0x0000000625257899 */ /* 0x000fe200080006ff */
[----:B------:R-:W-:Y:S02]  /*6790*/  @!P1 IMAD R44, R0, R7, R44 ;  /* 0x00000007002c9224 */ /* 0x000fe400078e022c */
[----:B------:R-:W-:Y:S01]  /*67a0*/  @!P1 IMAD R43, R2, R8, R43 ;  /* 0x00000008022b9224 */ /* 0x000fe200078e022b */
[----:B------:R-:W-:Y:S08]  /*67b0*/  BRA.U !UP0, `(.L_x_111) ;  /* 0x00000001087c7547 */ /* 0x000ff0000b800000 */
[----:B------:R-:W1:Y:S01]  /*67c0*/  LDCU.64 UR8, c[0x4][0x80] ;  /* 0x01001000ff0877ac */ /* 0x000e620008000a00 */
[----:B------:R-:W-:Y:S01]  /*67d0*/  MOV R2, 0x0 ;  /* 0x0000000000027802 */ /* 0x000fe20000000f00 */
[----:B------:R-:W-:Y:S02]  /*67e0*/  HFMA2 R12, -RZ, RZ, 0, 5.9604644775390625e-08 ;  /* 0x00000001ff0c7431 */ /* 0x000fe400000001ff */
[----:B------:R-:W-:Y:S01]  /*67f0*/  IMAD.MOV.U32 R8, RZ, RZ, 0x70 ;  /* 0x00000070ff087424 */ /* 0x000fe200078e00ff */
[----:B------:R2:W3:Y:S01]  /*6800*/  LDC.64 R14, c[0x4][R2] ;  /* 0x01000000020e7b82 */ /* 0x0004e20000000a00 */
[----:B------:R-:W4:Y:S01]  /*6810*/  LDCU.64 UR6, c[0x4][0x88] ;  /* 0x01001100ff0677ac */ /* 0x000f220008000a00 */
[----:B------:R-:W-:Y:S01]  /*6820*/  IMAD.MOV.U32 R13, RZ, RZ, RZ ;  /* 0x000000ffff0d7224 */ /* 0x000fe200078e00ff */
[----:B------:R-:W2:Y:S01]  /*6830*/  LDCU.64 UR4, c[0x4][0x8] ;  /* 0x01000100ff0477ac */ /* 0x000ea20008000a00 */
[----:B-1----:R-:W-:Y:S01]  /*6840*/  MOV R5, UR9 ;  /* 0x0000000900057c02 */ /* 0x002fe20008000f00 */
[----:B------:R-:W-:Y:S01]  /*6850*/  IMAD.U32 R4, RZ, RZ, UR8 ;  /* 0x00000008ff047e24 */ /* 0x000fe2000f8e00ff */
[----:B----4-:R-:W-:Y:S01]  /*6860*/  MOV R7, UR7 ;  /* 0x0000000700077c02 */ /* 0x010fe20008000f00 */
[----:B------:R-:W-:Y:S01]  /*6870*/  IMAD.U32 R6, RZ, RZ, UR6 ;  /* 0x00000006ff067e24 */ /* 0x000fe2000f8e00ff */
[----:B--2---:R-:W-:Y:S01]  /*6880*/  MOV R11, UR5 ;  /* 0x00000005000b7c02 */ /* 0x004fe20008000f00 */
[----:B------:R-:W-:Y:S02]  /*6890*/  IMAD.U32 R10, RZ, RZ, UR4 ;  /* 0x00000004ff0a7e24 */ /* 0x000fe4000f8e00ff */
[----:B------:R-:W-:Y:S07]  /*68a0*/  LEPC R20, `(.L_x_112) ;  /* 0x000000001014794e */ /* 0x000fee0000000000 */
[----:B---3-5:R-:W-:Y:S05]  /*68b0*/  CALL.ABS.NOINC R14 ;  /* 0x000000000e007343 */ /* 0x028fea0003c00000 */
.L_x_112:
[----:B------:R-:W1:Y:S01]  /*68c0*/  LDCU.64 UR8, c[0x4][0x80] ;  /* 0x01001000ff0877ac */ /* 0x000e620008000a00 */
[----:B------:R-:W2:Y:S01]  /*68d0*/  LDC.64 R2, c[0x4][R2] ;  /* 0x0100000002027b82 */ /* 0x000ea20000000a00 */
[----:B------:R-:W-:Y:S02]  /*68e0*/  HFMA2 R12, -RZ, RZ, 0, 5.9604644775390625e-08 ;  /* 0x00000001ff0c7431 */ /* 0x000fe400000001ff */
[----:B------:R-:W-:Y:S02]  /*68f0*/  IMAD.MOV.U32 R8, RZ, RZ, 0x70 ;  /* 0x00000070ff087424 */ /* 0x000fe400078e00ff */
[----:B------:R-:W-:Y:S01]  /*6900*/  IMAD.MOV.U32 R13, RZ, RZ, RZ ;  /* 0x000000ffff0d7224 */ /* 0x000fe200078e00ff */
[----:B------:R-:W3:Y:S01]  /*6910*/  LDCU.64 UR6, c[0x4][0x88] ;  /* 0x01001100ff0677ac */ /* 0x000ee20008000a00 */
[----:B------:R-:W4:Y:S01]  /*6920*/  LDCU.64 UR4, c[0x4][0x8] ;  /* 0x01000100ff0477ac */ /* 0x000f220008000a00 */
[----:B-1----:R-:W-:Y:S02]  /*6930*/  MOV R4, UR8 ;  /* 0x0000000800047c02 */ /* 0x002fe40008000f00 */
[----:B------:R-:W-:Y:S02]  /*6940*/  MOV R5, UR9 ;  /* 0x0000000900057c02 */ /* 0x000fe40008000f00 */
[----:B---3--:R-:W-:Y:S01]  /*6950*/  MOV R7, UR7 ;  /* 0x0000000700077c02 */ /* 0x008fe20008000f00 */
[----:B------:R-:W-:Y:S01]  /*6960*/  IMAD.U32 R6, RZ, RZ, UR6 ;  /* 0x00000006ff067e24 */ /* 0x000fe2000f8e00ff */
[----:B----4-:R-:W-:Y:S01]  /*6970*/  MOV R11, UR5 ;  /* 0x00000005000b7c02 */ /* 0x010fe20008000f00 */
[----:B------:R-:W-:Y:S02]  /*6980*/  IMAD.U32 R10, RZ, RZ, UR4 ;  /* 0x00000004ff0a7e24 */ /* 0x000fe4000f8e00ff */
[----:B------:R-:W-:Y:S07]  /*6990*/  LEPC R20, `(.L_x_111) ;  /* 0x000000001014794e */ /* 0x000fee0000000000 */
[----:B--2---:R-:W-:Y:S05]  /*69a0*/  CALL.ABS.NOINC R2 ;  /* 0x0000000002007343 */ /* 0x004fea0003c00000 */
.L_x_111:
[----:B------:R-:W-:Y:S01]  /*69b0*/  ISETP.NE.U32.AND P4, PT, R82, RZ, PT ;  /* 0x000000ff5200720c */ /* 0x000fe20003f85070 */
[----:B------:R-:W-:Y:S01]  /*69c0*/  UISETP.NE.AND UP2, UPT, UR53, URZ, UPT ;  /* 0x000000ff3500728c */ /* 0x000fe2000bf45270 */
[----:B------:R-:W-:Y:S01]  /*69d0*/  ISETP.NE.U32.AND P2, PT, RZ, UR40, PT ;  /* 0x00000028ff007c0c */ /* 0x000fe2000bf45070 */
[----:B------:R-:W-:Y:S01]  /*69e0*/  UISETP.NE.U32.AND UP1, UPT, UR42, URZ, UPT ;  /* 0x000000ff2a00728c */ /* 0x000fe2000bf25070 */
[----:B------:R-:W-:Y:S01]  /*69f0*/  ISETP.NE.AND.EX P4, PT, R83, RZ, PT, P4 ;  /* 0x000000ff5300720c */ /* 0x000fe20003f85340 */
[----:B------:R-:W-:Y:S01]  /*6a00*/  UPLOP3.LUT UP0, UPT, UPT, UPT, UPT, 0x40, 0x4 ;  /* 0x000000000004789c */ /* 0x000fe20003f0e870 */
[----:B------:R-:W-:Y:S01]  /*6a10*/  ISETP.NE.AND.EX P2, PT, RZ, UR41, PT, P2 ;  /* 0x00000029ff007c0c */ /* 0x000fe2000bf45320 */
[----:B------:R-:W-:Y:S01]  /*6a20*/  UISETP.NE.AND.EX UP1, UPT, UR43, URZ, UPT, UP1 ;  /* 0x000000ff2b00728c */ /* 0x000fe2000bf25310 */
[----:B------:R-:W-:Y:S04]  /*6a30*/  PLOP3.LUT P1, PT, PT, PT, UP2, 0x80, 0x8 ;  /* 0x000000000008781c */ /* 0x000fe80003f2f028 */
[----:B------:R-:W-:Y:S06]  /*6a40*/  @UP2 UPLOP3.LUT UP0, UPT, UPT, UPT, UP1, 0x80, 0x8 ;  /* 0x000000000008289c */ /* 0x000fec0003f0f010 */
[----:B------:R-:W-:Y:S01]  /*6a50*/  PLOP3.LUT P0, PT, PT, PT, UP0, 0x80, 0x8 ;  /* 0x000000000008781c */ /* 0x000fe20003f0f008 */
[----:B------:R-:W-:Y:S01]  /*6a60*/  @!UPT UIADD3 URZ, UPT, UPT, URZ, URZ, URZ ;  /* 0x000000fffffff290 */ /* 0x000fe2000fffe0ff */
[----:B------:R-:W-:Y:S11]  /*6a70*/  BRA.U !UP1, `(.L_x_113) ;  /* 0x0000000109387547 */ /* 0x000ff6000b800000 */
[----:B------:R-:W-:Y:S01]  /*6a80*/  UISETP.NE.U32.AND UP0, UPT, UR40, URZ, UPT ;  /* 0x000000ff2800728c */ /* 0x000fe2000bf05070 */
[----:B------:R-:W-:Y:S02]  /*6a90*/  HFMA2 R0, -RZ, RZ, 0, 5.9604644775390625e-08 ;  /* 0x00000001ff007431 */ /* 0x000fe400000001ff */
[----:B------:R-:W-:Y:S01]  /*6aa0*/  IMAD.MOV.U32 R88, RZ, RZ, 0x1 ;  /* 0x00000001ff587424 */ /* 0x000fe200078e00ff */
[----:B------:R-:W-:Y:S06]  /*6ab0*/  UISETP.NE.AND.EX UP0, UPT, UR41, URZ, UPT, UP0 ;  /* 0x000000ff2900728c */ /* 0x000fec000bf05300 */
[----:B------:R-:W-:Y:S05]  /*6ac0*/  PLOP3.LUT P3, PT, PT, PT, UP0, 0x80, 0x8 ;  /* 0x000000000008781c */ /* 0x000fea0003f6f008 */
[----:B------:R-:W1:Y:S01]  /*6ad0*/  @UP0 LDCU.64 UR6, c[0x0][0xc88] ;  /* 0x00019100ff0607ac */ /* 0x000e620008000a00 */
[----:B------:R-:W-:Y:S07]  /*6ae0*/  @UP0 UIMAD UR4, UR44, UR42, URZ ;  /* 0x0000002a2c0402a4 */ /* 0x000fee000f8e02ff */
[----:B------:R-:W-:Y:S01]  /*6af0*/  @!P3 PRMT R88, R0, 0x7610, R88 ;  /* 0x000076100058b816 */ /* 0x000fe20000000058 */
[----:B-1----:R-:W-:Y:S03]  /*6b00*/  @UP0 UIMAD.WIDE UR6, UR4, 0x4, UR6 ;  /* 0x00000004040608a5 */ /* 0x002fe6000f8e0206 */
[----:B------:R-:W1:Y:S03]  /*6b10*/  @!UP0 LDCU UR4, c[0x0][0xc80] ;  /* 0x00019000ff0487ac */ /* 0x000e660008000800 */
[----:B------:R-:W-:Y:S01]  /*6b20*/  IMAD.U32 R2, RZ, RZ, UR6 ;  /* 0x00000006ff027e24 */ /* 0x000fe2000f8e00ff */
[----:B------:R-:W-:Y:S05]  /*6b30*/  MOV R3, UR7 ;  /* 0x0000000700037c02 */ /* 0x000fea0008000f00 */
[----:B-----5:R2:W5:Y:S02]  /*6b40*/  @P3 LDG.E R49, desc[UR46][R2.64] ;  /* 0x0000002e02313981 */ /* 0x020564000c1e1900 */
[----:B-12---:R-:W-:Y:S02]  /*6b50*/  @!P3 IMAD.U32 R49, RZ, RZ, UR4 ;  /* 0x00000004ff31be24 */ /* 0x006fe4000f8e00ff */
.L_x_113:
[----:B------:R-:W-:Y:S05]  /*6b60*/  @!P4 BRA `(.L_x_114) ;  /* 0x000000000020c947 */ /* 0x000fea0003800000 */
[----:B------:R-:W-:Y:S04]  /*6b70*/  ISETP.NE.U32.AND P3, PT, R80, RZ, PT ;  /* 0x000000ff5000720c */ /* 0x000fe80003f65070 */
[----:B------:R-:W-:Y:S11]  /*6b80*/  ISETP.NE.AND.EX P3, PT, R81, RZ, PT, P3 ;  /* 0x000000ff5100720c */ /* 0x000ff60003f65330 */
[----:B------:R-:W-:Y:S02]  /*6b90*/  @!UPT UIADD3 URZ, UPT, UPT, URZ, URZ, URZ ;  /* 0x000000fffffff290 */ /* 0x000fe4000fffe0ff */
[----:B------:R-:W1:Y:S01]  /*6ba0*/  @P3 LDC.64 R2, c[0x0][0xca8] ;  /* 0x00032a00ff023b82 */ /* 0x000e620000000a00 */
[----:B------:R-:W-:Y:S04]  /*6bb0*/  @P3 IMAD R0, R82, UR44, RZ ;  /* 0x0000002c52003c24 */ /* 0x000fe8000f8e02ff */
[----:B-1----:R-:W-:Y:S05]  /*6bc0*/  @P3 IMAD.WIDE R2, R0, 0x4, R2 ;  /* 0x0000000400023825 */ /* 0x002fea00078e0202 */
[----:B-----5:R1:W5:Y:S02]  /*6bd0*/  @P3 LDG.E R47, desc[UR46][R2.64] ;  /* 0x0000002e022f3981 */ /* 0x020364000c1e1900 */
[----:B-1----:R-:W2:Y:S02]  /*6be0*/  @!P3 LDC R47, c[0x0][0xca0] ;  /* 0x00032800ff2fbb82 */ /* 0x002ea40000000800 */
.L_x_114:
[----:B-----5:R-:W-:Y:S01]  /*6bf0*/  FSETP.NEU.AND P3, PT, R49, RZ, PT ;  /* 0x000000ff3100720b */ /* 0x020fe20003f6d000 */
[----:B------:R-:W-:Y:S01]  /*6c00*/  ULOP3.LUT UR4, UR51, 0x1, URZ, 0x3c, !UPT ;  /* 0x0000000133047892 */ /* 0x000fe2000f8e3cff */
[----:B------:R-:W-:Y:S01]  /*6c10*/  SEL R4, RZ, 0xffffffff, P2 ;  /* 0xffffffffff047807 */ /* 0x000fe20001000000 */
[----:B------:R-:W-:Y:S01]  /*6c20*/  IMAD.U32 R72, RZ, RZ, UR56 ;  /* 0x00000038ff487e24 */ /* 0x000fe2000f8e00ff */
[----:B------:R-:W-:Y:S01]  /*6c30*/  @P1 LOP3.LUT P2, RZ, R88, 0xff, RZ, 0xc0, !PT ;  /* 0x000000ff58ff1812 */ /* 0x000fe2000784c0ff */
[----:B------:R-:W-:Y:S01]  /*6c40*/  IMAD.SHL.U32 R106, R94, 0x10, RZ ;  /* 0x000000105e6a7824 */ /* 0x000fe200078e00ff */
[----:B------:R-:W-:Y:S01]  /*6c50*/  @P1 SEL R0, RZ, 0xffffffff, P3 ;  /* 0xffffffffff001807 */ /* 0x000fe20001800000 */
[----:B------:R-:W-:Y:S01]  /*6c60*/  IMAD.U32 R107, RZ, RZ, UR4 ;  /* 0x00000004ff6b7e24 */ /* 0x000fe2000f8e00ff */
[----:B------:R-:W-:Y:S01]  /*6c70*/  LEA R73, R45, UR48, 0x3 ;  /* 0x000000302d497c11 */ /* 0x000fe2000f8e18ff */
[----:B------:R-:W-:Y:S01]  /*6c80*/  IMAD.SHL.U32 R72, R72, 0x2000, RZ ;  /* 0x0000200048487824 */ /* 0x000fe200078e00ff */
[----:B------:R-:W-:Y:S01]  /*6c90*/  @P0 SEL R0, R4, R0, !P2 ;  /* 0x0000000004000207 */ /* 0x000fe20005000000 */
[----:B------:R-:W-:Y:S01]  /*6ca0*/  IMAD.SHL.U32 R105, R93, 0x10, RZ ;  /* 0x000000105d697824 */ /* 0x000fe200078e00ff */
[----:B------:R-:W-:Y:S01]  /*6cb0*/  PLOP3.LUT P2, PT, PT, PT, UP1, 0x80, 0x8 ;  /* 0x000000000008781c */ /* 0x000fe20003f4f018 */
[----:B------:R-:W-:Y:S01]  /*6cc0*/  IMAD.IADD R67, R99, 0x1, R72 ;  /* 0x0000000163437824 */ /* 0x000fe200078e0248 */
[----:B------:R-:W-:Y:S01]  /*6cd0*/  @P1 LOP3.LUT R0, R0, 0x1, RZ, 0xc0, !PT ;  /* 0x0000000100001812 */ /* 0x000fe200078ec0ff */
[----:B------:R-:W-:Y:S01]  /*6ce0*/  BSSY B1, `(.L_x_115) ;  /* 0x0000039000017945 */ /* 0x000fe20003800000 */
[----:B------:R-:W-:Y:S01]  /*6cf0*/  LOP3.LUT P4, R102, R88, 0xff, RZ, 0xc0, !PT ;  /* 0x000000ff58667812 */ /* 0x000fe2000788c0ff */
[----:B------:R-:W-:Y:S01]  /*6d00*/  IMAD.IADD R66, R67, 0x1, R106 ;  /* 0x0000000143427824 */ /* 0x000fe200078e026a */
[----:B------:R-:W-:Y:S01]  /*6d10*/  ISETP.NE.U32.OR P5, PT, R0, 0x1, !P1 ;  /* 0x000000010000780c */ /* 0x000fe20004fa5470 */
[----:B------:R-:W-:Y:S01]  /*6d20*/  IMAD.U32 R0, RZ, RZ, UR56 ;  /* 0x00000038ff007e24 */ /* 0x000fe2000f8e00ff */
[----:B------:R-:W-:Y:S01]  /*6d30*/  SEL R3, RZ, 0xffffffff, P3 ;  /* 0xffffffffff037807 */ /* 0x000fe20001800000 */
[----:B------:R-:W-:Y:S01]  /*6d40*/  IMAD.MOV.U32 R75, RZ, RZ, 0x1 ;  /* 0x00000001ff4b7424 */ /* 0x000fe200078e00ff */
[----:B------:R-:W-:Y:S01]  /*6d50*/  P2R R104, PR, RZ, 0x20 ;  /* 0x00000020ff687803 */ /* 0x000fe20000000000 */
[----:B------:R-:W-:Y:S01]  /*6d60*/  IMAD R48, R45, 0x40, R46 ;  /* 0x000000402d307824 */ /* 0x000fe200078e022e */
[----:B------:R-:W-:Y:S01]  /*6d70*/  LEA R0, R0, UR48, 0x3 ;  /* 0x0000003000007c11 */ /* 0x000fe2000f8e18ff */
[----:B------:R-:W-:Y:S01]  /*6d80*/  IMAD.U32 R74, RZ, RZ, UR56 ;  /* 0x00000038ff4a7e24 */ /* 0x000fe2000f8e00ff */
[----:B------:R-:W-:Y:S02]  /*6d90*/  @P2 SEL R3, R4, R3, !P4 ;  /* 0x0000000304032207 */ /* 0x000fe40006000000 */
[----:B------:R-:W-:Y:S02]  /*6da0*/  CS2R R78, SRZ ;  /* 0x00000000004e7805 */ /* 0x000fe4000001ff00 */
[----:B------:R-:W-:Y:S02]  /*6db0*/  CS2R R76, SRZ ;  /* 0x00000000004c7805 */ /* 0x000fe4000001ff00 */
[----:B------:R-:W-:Y:S02]  /*6dc0*/  CS2R R70, SRZ ;  /* 0x0000000000467805 */ /* 0x000fe4000001ff00 */
[----:B------:R-:W-:Y:S02]  /*6dd0*/  LOP3.LUT R3, R3, 0x1, RZ, 0xc0, !PT ;  /* 0x0000000103037812 */ /* 0x000fe400078ec0ff */
[----:B------:R-:W-:Y:S02]  /*6de0*/  CS2R R68, SRZ ;  /* 0x0000000000447805 */ /* 0x000fe4000001ff00 */
[----:B------:R-:W-:Y:S02]  /*6df0*/  @P5 SHF.L.U32 R2, R107, 0x1f, RZ ;  /* 0x0000001f6b025819 */ /* 0x000fe400000006ff */
[----:B------:R-:W-:Y:S02]  /*6e00*/  CS2R R62, SRZ ;  /* 0x00000000003e7805 */ /* 0x000fe4000001ff00 */
[----:B------:R-:W-:Y:S02]  /*6e10*/  ISETP.NE.U32.AND P2, PT, R3, 0x1, PT ;  /* 0x000000010300780c */ /* 0x000fe40003f45070 */
[----:B------:R-:W-:Y:S01]  /*6e20*/  CS2R R60, SRZ ;  /* 0x00000000003c7805 */ /* 0x000fe2000001ff00 */
[----:B------:R1:W3:Y:S01]  /*6e30*/  @P5 SYNCS.PHASECHK.TRANS64.TRYWAIT P1, [R0+URZ+0x1c0], R2 ;  /* 0x0001c002000055a7 */ /* 0x0002e200080211ff */
[----:B------:R-:W-:Y:S02]  /*6e40*/  CS2R R58, SRZ ;  /* 0x00000000003a7805 */ /* 0x000fe4000001ff00 */
[----:B------:R-:W-:Y:S02]  /*6e50*/  P2R R108, PR, RZ, 0x4 ;  /* 0x00000004ff6c7803 */ /* 0x000fe40000000000 */
[----:B------:R-:W-:Y:S01]  /*6e60*/  CS2R R56, SRZ ;  /* 0x0000000000387805 */ /* 0x000fe2000001ff00 */
[----:B------:R-:W-:Y:S02]  /*6e70*/  IMAD.IADD R65, R67, 0x1, R105 ;  /* 0x0000000143417824 */ /* 0x000fe400078e0269 */
[----:B------:R-:W-:Y:S01]  /*6e80*/  IMAD.IADD R64, R98, 0x1, R66 ;  /* 0x0000000162407824 */ /* 0x000fe200078e0242 */
[----:B-1----:R-:W-:Y:S04]  /*6e90*/  SHF.L.U32 R2, R97, 0x1f, RZ ;  /* 0x0000001f61027819 */ /* 0x002fe800000006ff */
[----:B------:R1:W4:Y:S01]  /*6ea0*/  SYNCS.PHASECHK.TRANS64.TRYWAIT P0, [R73+URZ+0x220], R2 ;  /* 0x00022002490075a7 */ /* 0x00032200080011ff */
[----:B---3--:R-:W-:Y:S01]  /*6eb0*/  @P5 SEL R75, RZ, 0x1, !P1 ;  /* 0x00000001ff4b5807 */ /* 0x008fe20004800000 */
[----:B-1----:R-:W-:Y:S06]  /*6ec0*/  @!P5 BRA `(.L_x_116) ;  /* 0x000000000068d947 */ /* 0x002fec0003800000 */
[----:B------:R-:W-:Y:S01]  /*6ed0*/  ISETP.NE.AND P1, PT, R75, RZ, PT ;  /* 0x000000ff4b00720c */ /* 0x000fe20003f25270 */
[----:B------:R-:W-:Y:S01]  /*6ee0*/  BSSY B0, `(.L_x_117) ;  /* 0x000000d000007945 */ /* 0x000fe20003800000 */
[----:B------:R-:W-:Y:S02]  /*6ef0*/  CS2R R58, SRZ ;  /* 0x00000000003a7805 */ /* 0x000fe4000001ff00 */
[----:B------:R-:W-:Y:S02]  /*6f00*/  CS2R R56, SRZ ;  /* 0x0000000000387805 */ /* 0x000fe4000001ff00 */
[----:B------:R-:W-:Y:S02]  /*6f10*/  CS2R R62, SRZ ;  /* 0x00000000003e7805 */ /* 0x000fe4000001ff00 */
[----:B------:R-:W-:Y:S02]  /*6f20*/  CS2R R60, SRZ ;  /* 0x00000000003c7805 */ /* 0x000fe4000001ff00 */
[----:B------:R-:W-:Y:S02]  /*6f30*/  CS2R R70, SRZ ;  /* 0x0000000000467805 */ /* 0x000fe4000001ff00 */
[----:B------:R-:W-:Y:S02]  /*6f40*/  CS2R R68, SRZ ;  /* 0x0000000000447805 */ /* 0x000fe4000001ff00 */
[----:B------:R-:W-:Y:S02]  /*6f50*/  CS2R R78, SRZ ;  /* 0x00000000004e7805 */ /* 0x000fe4000001ff00 */
[----:B------:R-:W-:Y:S01]  /*6f60*/  CS2R R76, SRZ ;  /* 0x00000000004c7805 */ /* 0x000fe2000001ff00 */
[----:B------:R-:W-:Y:S06]  /*6f70*/  @P1 BRA `(.L_x_118) ;  /* 0x00000000000c1947 */ /* 0x000fec0003800000 */
[----:B------:R-:W-:Y:S04]  /*6f80*/  SHF.L.U32 R3, R107, 0x1f, RZ ;  /* 0x0000001f6b037819 */ /* 0x000fe800000006ff */
[----:B------:R-:W1:Y:S02]  /*6f90*/  SYNCS.PHASECHK.TRANS64.TRYWAIT P1, [R0+URZ+0x1c0], R3 ;  /* 0x0001c003000075a7 */ /* 0x000e6400080211ff */
[----:B-1----:R-:W-:Y:S05]  /*6fa0*/  @!P1 BRA `(.L_x_119) ;  /* 0x0000002c005c9947 */ /* 0x002fea0003800000 */
.L_x_118:
[----:B------:R-:W-:Y:S05]  /*6fb0*/  BSYNC B0 ;  /* 0x0000000000007941 */ /* 0x000fea0003800000 */
.L_x_117:
[----:B------:R-:W-:Y:S01]  /*6fc0*/  ISETP.NE.AND P1, PT, R108, RZ, PT ;  /* 0x000000ff6c00720c */ /* 0x000fe20003f25270 */
[----:B------:R-:W-:Y:S04]  /*6fd0*/  UIADD3 UR5, UPT, UPT, UR56, 0x1, URZ ;  /* 0x0000000138057890 */ /* 0x000fe8000fffe0ff */
[----:B------:R-:W-:Y:S04]  /*6fe0*/  UISETP.NE.AND UP0, UPT, UR5, 0x3, UPT ;  /* 0x000000030500788c */ /* 0x000fe8000bf05270 */
[----:B------:R-:W-:Y:S02]  /*6ff0*/  USEL UR4, URZ, 0x1, UP0 ;  /* 0x00000001ff047887 */ /* 0x000fe40008000000 */
[----:B------:R-:W-:Y:S02]  /*7000*/  USEL UR5, UR5, URZ, UP0 ;  /* 0x000000ff05057287 */ /* 0x000fe40008000000 */
[----:B------:R3:W1:Y:S02]  /*7010*/  @P1 LDS.128 R56, [R67] ;  /* 0x0000000043381984 */ /* 0x0006640000000c00 */
[----:B------:R-:W-:Y:S02]  /*7020*/  LOP3.LUT R107, R107, UR4, RZ, 0x3c, !PT ;  /* 0x000000046b6b7c12 */ /* 0x000fe4000f8e3cff */
[----:B------:R3:W1:Y:S01]  /*7030*/  @P1 LDS.128 R60, [R66+0x10] ;  /* 0x00001000423c1984 */ /* 0x0006620000000c00 */
[----:B------:R-:W-:Y:S03]  /*7040*/  IMAD.U32 R74, RZ, RZ, UR5 ;  /* 0x00000005ff4a7e24 */ /* 0x000fe6000f8e00ff */
[----:B------:R3:W1:Y:S04]  /*7050*/  @P1 LDS.128 R68, [R65+0x20] ;  /* 0x0000200041441984 */ /* 0x0006680000000c00 */
[----:B------:R3:W1:Y:S02]  /*7060*/  @P1 LDS.128 R76, [R64+0x10] ;  /* 0x00001000404c1984 */ /* 0x0006640000000c00 */
.L_x_116:
[----:B------:R-:W-:Y:S05]  /*7070*/  BSYNC B1 ;  /* 0x0000000000017941 */ /* 0x000fea0003800000 */
.L_x_115:
[----:B-1----:R-:W-:Y:S04]  /*7080*/  SHF.R.U32.HI R0, RZ, 0x15, R48 ;  /* 0x00000015ff007819 */ /* 0x002fe80000011630 */
[----:B------:R-:W-:Y:S01]  /*7090*/  LOP3.LUT P1, RZ, R0, 0x3, R92, 0x48, !PT ;  /* 0x0000000300ff7812 */ /* 0x000fe2000782485c */
[----:B------:R-:W-:Y:S01]  /*70a0*/  @!UPT UIADD3 URZ, UPT, UPT, URZ, URZ, URZ ;  /* 0x000000fffffff290 */ /* 0x000fe2000fffe0ff */
[----:B----4-:R-:W-:Y:S11]  /*70b0*/  @P0 BRA `(.L_x_120) ;  /* 0x0000000000080947 */ /* 0x010ff60003800000 */
[----:B------:R-:W1:Y:S02]  /*70c0*/  SYNCS.PHASECHK.TRANS64.TRYWAIT P0, [R73+URZ+0x220], R2 ;  /* 0x00022002490075a7 */ /* 0x000e6400080011ff */
[----:B-1----:R-:W-:Y:S05]  /*70d0*/  @!P0 BRA `(.L_x_121) ;  /* 0x0000002c00248947 */ /* 0x002fea0003800000 */
.L_x_120:
[----:B------:R-:W-:Y:S05]  /*70e0*/  @!P1 BRA `(.L_x_122) ;  /* 0x0000000000409947 */ /* 0x000fea0003800000 */
[----:B------:R-:W4:Y:S01]  /*70f0*/  LDCU.64 UR8, c[0x4][0x70] ;  /* 0x01000e00ff0877ac */ /* 0x000f220008000a00 */
[----:B------:R-:W-:Y:S01]  /*7100*/  MOV R3, 0x0 ;  /* 0x0000000000037802 */ /* 0x000fe20000000f00 */
[----:B------:R-:W-:Y:S02]  /*7110*/  HFMA2 R12, -RZ, RZ, 0, 5.9604644775390625e-08 ;  /* 0x00000001ff0c7431 */ /* 0x000fe400000001ff */
[----:B------:R-:W-:Y:S02]  /*7120*/  IMAD.MOV.U32 R8, RZ, RZ, 0x192 ;  /* 0x00000192ff087424 */ /* 0x000fe400078e00ff */
[----:B------:R-:W-:Y:S01]  /*7130*/  IMAD.MOV.U32 R13, RZ, RZ, RZ ;  /* 0x000000ffff0d7224 */ /* 0x000fe200078e00ff */
[----:B------:R-:W5:Y:S01]  /*7140*/  LDCU.64 UR6, c[0x4][0x78] ;  /* 0x01000f00ff0677ac */ /* 0x000f620008000a00 */
[----:B-1----:R-:W1:Y:S01]  /*7150*/  LDC.64 R2, c[0x4][R3] ;  /* 0x0100000003027b82 */ /* 0x002e620000000a00 */
[----:B------:R-:W2:Y:S01]  /*7160*/  LDCU.64 UR4, c[0x4][0x10] ;  /* 0x01000200ff0477ac */ /* 0x000ea20008000a00 */
[----:B----4-:R-:W-:Y:S01]  /*7170*/  MOV R5, UR9 ;  /* 0x0000000900057c02 */ /* 0x010fe20008000f00 */
[----:B------:R-:W-:Y:S01]  /*7180*/  IMAD.U32 R4, RZ, RZ, UR8 ;  /* 0x00000008ff047e24 */ /* 0x000fe2000f8e00ff */
[----:B-----5:R-:W-:Y:S01]  /*7190*/  MOV R7, UR7 ;  /* 0x0000000700077c02 */ /* 0x020fe20008000f00 */
[----:B------:R-:W-:Y:S01]  /*71a0*/  IMAD.U32 R6, RZ, RZ, UR6 ;  /* 0x00000006ff067e24 */ /* 0x000fe2000f8e00ff */
[----:B--2---:R-:W-:Y:S01]  /*71b0*/  MOV R11, UR5 ;  /* 0x00000005000b7c02 */ /* 0x004fe20008000f00 */
[----:B------:R-:W-:Y:S02]  /*71c0*/  IMAD.U32 R10, RZ, RZ, UR4 ;  /* 0x00000004ff0a7e24 */ /* 0x000fe4000f8e00ff */
[----:B------:R-:W-:Y:S07]  /*71d0*/  LEPC R20, `(.L_x_122) ;  /* 0x000000001014794e */ /* 0x000fee0000000000 */
[----:B-1-3--:R-:W-:Y:S05]  /*71e0*/  CALL.ABS.NOINC R2 ;  /* 0x0000000002007343 */ /* 0x00afea0003c00000 */
.L_x_122:
[----:B------:R-:W-:Y:S01]  /*71f0*/  SHF.L.U32 R50, R56, 0x10, RZ ;  /* 0x0000001038327819 */ /* 0x000fe200000006ff */
[----:B------:R-:W-:Y:S05]  /*7200*/  WARPSYNC.ALL ;  /* 0x0000000000007948 */ /* 0x000fea0003800000 */
[----:B------:R-:W-:Y:S01]  /*7210*/  R2UR UR4, R48 ;  /* 0x00000000300472ca */ /* 0x000fe200000e0000 */
[----:B------:R-:W-:Y:S01]  /*7220*/  BSSY.RECONVERGENT B0, `(.L_x_123) ;  /* 0x0000085000007945 */ /* 0x000fe20003800200 */
[----:B------:R-:W-:Y:S02]  /*7230*/  LOP3.LUT R51, R56, 0xffff0000, RZ, 0xc0, !PT ;  /* 0xffff000038337812 */ /* 0x000fe400078ec0ff */
[----:B------:R-:W-:Y:S02]  /*7240*/  SHF.L.U32 R52, R57, 0x10, RZ ;  /* 0x0000001039347819 */ /* 0x000fe400000006ff */
[----:B------:R-:W-:Y:S07]  /*7250*/  ISETP.NE.AND P0, PT, R100, RZ, PT ;  /* 0x000000ff6400720c */ /* 0x000fee0003f05270 */
[----:B------:R-:W2:Y:S02]  /*7260*/  LDTM.x32 R4, tmem[UR4] ;  /* 0x00000004000479ee */ /* 0x000ea400082c0000 */
[C---:B--2---:R-:W-:Y:S01]  /*7270*/  FMUL R0, R47.reuse, R4 ;  /* 0x000000042f007220 */ /* 0x044fe20000400000 */
[C---:B-1----:R-:W-:Y:S01]  /*7280*/  FMUL R2, R47.reuse, R5 ;  /* 0x000000052f027220 */ /* 0x042fe20000400000 */
[C---:B------:R-:W-:Y:S01]  /*7290*/  FMUL R4, R47.reuse, R8 ;  /* 0x000000082f047220 */ /* 0x040fe20000400000 */
[C---:B------:R-:W-:Y:S01]  /*72a0*/  FMUL R3, R47.reuse, R6 ;  /* 0x000000062f037220 */ /* 0x040fe20000400000 */
[C---:B------:R-:W-:Y:S01]  /*72b0*/  FMUL R5, R47.reuse, R9 ;  /* 0x000000092f057220 */ /* 0x040fe20000400000 */
[C---:B------:R-:W-:Y:S01]  /*72c0*/  FMUL R8, R47.reuse, R12 ;  /* 0x0000000c2f087220 */ /* 0x040fe20000400000 */
[C---:B------:R-:W-:Y:S01]  /*72d0*/  FMUL R6, R47.reuse, R10 ;  /* 0x0000000a2f067220 */ /* 0x040fe20000400000 */
[C---:B------:R-:W-:Y:S01]  /*72e0*/  FMUL R9, R47.reuse, R13 ;  /* 0x0000000d2f097220 */ /* 0x040fe20000400000 */
[----:B------:R-:W-:Y:S01]  /*72f0*/  FMUL R12, R47, R16 ;  /* 0x000000102f0c7220 */ /* 0x000fe20000400000 */
[----:B------:R-:W-:Y:S01]  /*7300*/  FFMA R0, R49, R50, R0 ;  /* 0x0000003231007223 */ /* 0x000fe20000000000 */
[C---:B------:R-:W-:Y:S01]  /*7310*/  FMUL R10, R47.reuse, R14 ;  /* 0x0000000e2f0a7220 */ /* 0x040fe20000400000 */
[C---:B------:R-:W-:Y:S01]  /*7320*/  FMUL R13, R47.reuse, R17 ;  /* 0x000000112f0d7220 */ /* 0x040fe20000400000 */
[----:B------:R-:W-:Y:S01]  /*7330*/  FMUL R16, R47, R20 ;  /* 0x000000142f107220 */ /* 0x000fe20000400000 */
[----:B------:R-:W-:Y:S01]  /*7340*/  FFMA R2, R49, R51, R2 ;  /* 0x0000003331027223 */ /* 0x000fe20000000002 */
[C---:B------:R-:W-:Y:S01]  /*7350*/  FMUL R14, R47.reuse, R18 ;  /* 0x000000122f0e7220 */ /* 0x040fe20000400000 */
[C---:B------:R-:W-:Y:S01]  /*7360*/  FMUL R17, R47.reuse, R21 ;  /* 0x000000152f117220 */ /* 0x040fe20000400000 */
[C---:B------:R-:W-:Y:S01]  /*7370*/  FMUL R20, R47.reuse, R24 ;  /* 0x000000182f147220 */ /* 0x040fe20000400000 */
[C---:B------:R-:W-:Y:S01]  /*7380*/  FMUL R18, R47.reuse, R22 ;  /* 0x000000162f127220 */ /* 0x040fe20000400000 */
[C---:B------:R-:W-:Y:S01]  /*7390*/  FMUL R21, R47.reuse, R25 ;  /* 0x000000192f157220 */ /* 0x040fe20000400000 */
[C---:B------:R-:W-:Y:S01]  /*73a0*/  FMUL R24, R47.reuse, R28 ;  /* 0x0000001c2f187220 */ /* 0x040fe20000400000 */
[C---:B------:R-:W-:Y:S01]  /*73b0*/  FMUL R22, R47.reuse, R26 ;  /* 0x0000001a2f167220 */ /* 0x040fe20000400000 */
[C---:B------:R-:W-:Y:S01]  /*73c0*/  FMUL R25, R47.reuse, R29 ;  /* 0x0000001d2f197220 */ /* 0x040fe20000400000 */
[----:B------:R-:W-:Y:S01]  /*73d0*/  FMUL R28, R47, R32 ;  /* 0x000000202f1c7220 */ /* 0x000fe20000400000 */
[----:B------:R-:W-:Y:S01]  /*73e0*/  LOP3.LUT R32, R57, 0xffff0000, RZ, 0xc0, !PT ;  /* 0xffff000039207812 */ /* 0x000fe200078ec0ff */
[C---:B------:R-:W-:Y:S01]  /*73f0*/  FMUL R26, R47.reuse, R30 ;  /* 0x0000001e2f1a7220 */ /* 0x040fe20000400000 */
[----:B------:R-:W-:Y:S01]  /*7400*/  FMUL R29, R47, R33 ;  /* 0x000000212f1d7220 */ /* 0x000fe20000400000 */
[----:B------:R-:W-:Y:S01]  /*7410*/  SHF.L.U32 R33, R58, 0x10, RZ ;  /* 0x000000103a217819 */ /* 0x000fe200000006ff */
[----:B------:R-:W-:Y:S01]  /*7420*/  FFMA R3, R49, R52, R3 ;  /* 0x0000003431037223 */ /* 0x000fe20000000003 */
[----:B------:R-:W-:Y:S01]  /*7430*/  F2FP.BF16.F32.PACK_AB R52, R2, R0 ;  /* 0x000000000234723e */ /* 0x000fe200000010ff */
[----:B------:R-:W-:Y:S01]  /*7440*/  FMUL R7, R47, R7 ;  /* 0x000000072f077220 */ /* 0x000fe20000400000 */
[----:B------:R-:W-:Y:S01]  /*7450*/  SHF.L.U32 R0, R59, 0x10, RZ ;  /* 0x000000103b007819 */ /* 0x000fe200000006ff */
[----:B------:R-:W-:Y:S01]  /*7460*/  FMUL R30, R47, R34 ;  /* 0x000000222f1e7220 */ /* 0x000fe20000400000 */
[----:B------:R-:W-:Y:S01]  /*7470*/  LOP3.LUT R34, R58, 0xffff0000, RZ, 0xc0, !PT ;  /* 0xffff00003a227812 */ /* 0x000fe200078ec0ff */
[----:B------:R-:W-:Y:S01]  /*7480*/  FFMA R7, R49, R32, R7 ;  /* 0x0000002031077223 */ /* 0x000fe20000000007 */
[----:B------:R-:W-:Y:S01]  /*7490*/  LOP3.LUT R2, R59, 0xffff0000, RZ, 0xc0, !PT ;  /* 0xffff00003b027812 */ /* 0x000fe200078ec0ff */
[----:B------:R-:W-:Y:S01]  /*74a0*/  FFMA R4, R49, R33, R4 ;  /* 0x0000002131047223 */ /* 0x000fe20000000004 */
[----:B------:R-:W-:Y:S01]  /*74b0*/  FMUL R11, R47, R11 ;  /* 0x0000000b2f0b7220 */ /* 0x000fe20000400000 */
[----:B------:R-:W-:Y:S01]  /*74c0*/  FFMA R5, R49, R34, R5 ;  /* 0x0000002231057223 */ /* 0x000fe20000000005 */
[----:B------:R-:W-:Y:S01]  /*74d0*/  F2FP.BF16.F32.PACK_AB R53, R7, R3 ;  /* 0x000000030735723e */ /* 0x000fe200000010ff */
[C---:B------:R-:W-:Y:S01]  /*74e0*/  FFMA R6, R49.reuse, R0, R6 ;  /* 0x0000000031067223 */ /* 0x040fe20000000006 */
[C---:B------:R-:W-:Y:S01]  /*74f0*/  SHF.L.U32 R0, R60.reuse, 0x10, RZ ;  /* 0x000000103c007819 */ /* 0x040fe200000006ff */
[----:B------:R-:W-:Y:S01]  /*7500*/  FFMA R11, R49, R2, R11 ;  /* 0x00000002310b7223 */ /* 0x000fe2000000000b */
[----:B------:R-:W-:Y:S01]  /*7510*/  LOP3.LUT R2, R60, 0xffff0000, RZ, 0xc0, !PT ;  /* 0xffff00003c027812 */ /* 0x000fe200078ec0ff */
[----:B------:R-:W-:Y:S01]  /*7520*/  FMUL R15, R47, R15 ;  /* 0x0000000f2f0f7220 */ /* 0x000fe20000400000 */
[----:B------:R-:W-:Y:S01]  /*7530*/  SHF.L.U32 R3, R61, 0x10, RZ ;  /* 0x000000103d037819 */ /* 0x000fe200000006ff */
[----:B------:R-:W-:Y:S01]  /*7540*/  FFMA R8, R49, R0, R8 ;  /* 0x0000000031087223 */ /* 0x000fe20000000008 */
[----:B------:R-:W-:Y:S01]  /*7550*/  LOP3.LUT R0, R61, 0xffff0000, RZ, 0xc0, !PT ;  /* 0xffff00003d007812 */ /* 0x000fe200078ec0ff */
[C---:B------:R-:W-:Y:S01]  /*7560*/  FFMA R9, R49.reuse, R2, R9 ;  /* 0x0000000231097223 */ /* 0x040fe20000000009 */
[C---:B------:R-:W-:Y:S01]  /*7570*/  SHF.L.U32 R2, R62.reuse, 0x10, RZ ;  /* 0x000000103e027819 */ /* 0x040fe200000006ff */
[----:B------:R-:W-:Y:S01]  /*7580*/  FFMA R10, R49, R3, R10 ;  /* 0x00000003310a7223 */ /* 0x000fe2000000000a */
[----:B------:R-:W-:Y:S01]  /*7590*/  SHF.L.U32 R3, R63, 0x10, RZ ;  /* 0x000000103f037819 */ /* 0x000fe200000006ff */
[C---:B------:R-:W-:Y:S01]  /*75a0*/  FFMA R15, R49.reuse, R0, R15 ;  /* 0x00000000310f7223 */ /* 0x040fe2000000000f */
[----:B------:R-:W-:Y:S01]  /*75b0*/  LOP3.LUT R0, R62, 0xffff0000, RZ, 0xc0, !PT ;  /* 0xffff00003e007812 */ /* 0x000fe200078ec0ff */
[----:B------:R-:W-:Y:S01]  /*75c0*/  FFMA R12, R49, R2, R12 ;  /* 0x00000002310c7223 */ /* 0x000fe2000000000c */
[C---:B------:R-:W-:Y:S01]  /*75d0*/  SHF.L.U32 R2, R68.reuse, 0x10, RZ ;  /* 0x0000001044027819 */ /* 0x040fe200000006ff */
[----:B------:R-:W-:Y:S01]  /*75e0*/  FMUL R19, R47, R19 ;  /* 0x000000132f137220 */ /* 0x000fe20000400000 */
[----:B------:R-:W-:Y:S01]  /*75f0*/  F2FP.BF16.F32.PACK_AB R54, R5, R4 ;  /* 0x000000040536723e */ /* 0x000fe200000010ff */
[----:B------:R-:W-:Y:S01]  /*7600*/  FFMA R13, R49, R0, R13 ;  /* 0x00000000310d7223 */ /* 0x000fe2000000000d */
[----:B------:R-:W-:Y:S01]  /*7610*/  LOP3.LUT R0, R63, 0xffff0000, RZ, 0xc0, !PT ;  /* 0xffff00003f007812 */ /* 0x000fe200078ec0ff */
[----:B------:R-:W-:Y:S01]  /*7620*/  FFMA R14, R49, R3, R14 ;  /* 0x00000003310e7223 */ /* 0x000fe2000000000e */
[----:B------:R-:W-:Y:S01]  /*7630*/  LOP3.LUT R3, R68, 0xffff0000, RZ, 0xc0, !PT ;  /* 0xffff000044037812 */ /* 0x000fe200078ec0ff */
[----:B------:R-:W-:Y:S01]  /*7640*/  FMUL R23, R47, R23 ;  /* 0x000000172f177220 */ /* 0x000fe20000400000 */
[----:B------:R-:W-:Y:S01]  /*7650*/  F2FP.BF16.F32.PACK_AB R55, R11, R6 ;  /* 0x000000060b37723e */ /* 0x000fe200000010ff */
[----:B------:R-:W-:Y:S01]  /*7660*/  FFMA R19, R49, R0, R19 ;  /* 0x0000000031137223 */ /* 0x000fe20000000013 */
[----:B------:R-:W-:Y:S01]  /*7670*/  SHF.L.U32 R0, R69, 0x10, RZ ;  /* 0x0000001045007819 */ /* 0x000fe200000006ff */
[----:B------:R-:W-:Y:S01]  /*7680*/  FFMA R16, R49, R2, R16 ;  /* 0x0000000231107223 */ /* 0x000fe20000000010 */
[----:B------:R-:W-:Y:S01]  /*7690*/  LOP3.LUT R2, R69, 0xffff0000, RZ, 0xc0, !PT ;  /* 0xffff000045027812 */ /* 0x000fe200078ec0ff */
[----:B------:R-:W-:Y:S01]  /*76a0*/  FFMA R17, R49, R3, R17 ;  /* 0x0000000331117223 */ /* 0x000fe20000000011 */
[----:B------:R-:W-:Y:S01]  /*76b0*/  SHF.L.U32 R3, R71, 0x10, RZ ;  /* 0x0000001047037819 */ /* 0x000fe200000006ff */
[----:B------:R-:W-:Y:S01]  /*76c0*/  FFMA R18, R49, R0, R18 ;  /* 0x0000000031127223 */ /* 0x000fe20000000012 */
[C---:B------:R-:W-:Y:S01]  /*76d0*/  SHF.L.U32 R0, R70.reuse, 0x10, RZ ;  /* 0x0000001046007819 */ /* 0x040fe200000006ff */
[----:B------:R1:W-:Y:S01]  /*76e0*/  STS.128 [R67], R52 ;  /* 0x0000003443007388 */ /* 0x0003e20000000c00 */
[----:B------:R-:W-:Y:S01]  /*76f0*/  F2FP.BF16.F32.PACK_AB R8, R9, R8 ;  /* 0x000000080908723e */ /* 0x000fe200000010ff */
[C---:B------:R-:W-:Y:S01]  /*7700*/  FFMA R23, R49.reuse, R2, R23 ;  /* 0x0000000231177223 */ /* 0x040fe20000000017 */
[----:B------:R-:W-:Y:S01]  /*7710*/  LOP3.LUT R2, R70, 0xffff0000, RZ, 0xc0, !PT ;  /* 0xffff000046027812 */ /* 0x000fe200078ec0ff */
[----:B------:R-:W-:Y:S01]  /*7720*/  FFMA R20, R49, R0, R20 ;  /* 0x0000000031147223 */ /* 0x000fe20000000014 */
[----:B------:R-:W-:Y:S01]  /*7730*/  LOP3.LUT R0, R71, 0xffff0000, RZ, 0xc0, !PT ;  /* 0xffff000047007812 */ /* 0x000fe200078ec0ff */
[----:B------:R-:W-:Y:S01]  /*7740*/  FMUL R27, R47, R27 ;  /* 0x0000001b2f1b7220 */ /* 0x000fe20000400000 */
[----:B------:R-:W-:Y:S01]  /*7750*/  F2FP.BF16.F32.PACK_AB R9, R15, R10 ;  /* 0x0000000a0f09723e */ /* 0x000fe200000010ff */
[C---:B------:R-:W-:Y:S01]  /*7760*/  FFMA R21, R49.reuse, R2, R21 ;  /* 0x0000000231157223 */ /* 0x040fe20000000015 */
[C---:B------:R-:W-:Y:S01]  /*7770*/  FFMA R22, R49.reuse, R3, R22 ;  /* 0x0000000331167223 */ /* 0x040fe20000000016 */
[----:B------:R-:W-:Y:S01]  /*7780*/  FFMA R27, R49, R0, R27 ;  /* 0x00000000311b7223 */ /* 0x000fe2000000001b */
[C---:B------:R-:W-:Y:S01]  /*7790*/  SHF.L.U32 R2, R76.reuse, 0x10, RZ ;  /* 0x000000104c027819 */ /* 0x040fe200000006ff */
[C---:B------:R-:W-:Y:S01]  /*77a0*/  FMUL R31, R47.reuse, R31 ;  /* 0x0000001f2f1f7220 */ /* 0x040fe20000400000 */
[----:B------:R-:W-:Y:S01]  /*77b0*/  LOP3.LUT R0, R76, 0xffff0000, RZ, 0xc0, !PT ;  /* 0xffff00004c007812 */ /* 0x000fe200078ec0ff */
[----:B------:R-:W-:Y:S01]  /*77c0*/  FMUL R35, R47, R35 ;  /* 0x000000232f237220 */ /* 0x000fe20000400000 */
[----:B------:R-:W-:Y:S01]  /*77d0*/  SHF.L.U32 R3, R77, 0x10, RZ ;  /* 0x000000104d037819 */ /* 0x000fe200000006ff */
[----:B------:R-:W-:Y:S01]  /*77e0*/  FFMA R24, R49, R2, R24 ;  /* 0x0000000231187223 */ /* 0x000fe20000000018 */
[----:B------:R-:W-:Y:S01]  /*77f0*/  F2FP.BF16.F32.PACK_AB R10, R13, R12 ;  /* 0x0000000c0d0a723e */ /* 0x000fe200000010ff */
[----:B------:R-:W-:Y:S01]  /*7800*/  FFMA R25, R49, R0, R25 ;  /* 0x0000000031197223 */ /* 0x000fe20000000019 */
[----:B------:R-:W-:Y:S01]  /*7810*/  F2FP.BF16.F32.PACK_AB R11, R19, R14 ;  /* 0x0000000e130b723e */ /* 0x000fe200000010ff */
[----:B------:R-:W-:Y:S01]  /*7820*/  FFMA R26, R49, R3, R26 ;  /* 0x00000003311a7223 */ /* 0x000fe2000000001a */
[----:B------:R-:W-:Y:S02]  /*7830*/  LOP3.LUT R0, R77, 0xffff0000, RZ, 0xc0, !PT ;  /* 0xffff00004d007812 */ /* 0x000fe400078ec0ff */
[C---:B------:R-:W-:Y:S01]  /*7840*/  SHF.L.U32 R2, R78.reuse, 0x10, RZ ;  /* 0x000000104e027819 */ /* 0x040fe200000006ff */
[----:B------:R1:W-:Y:S01]  /*7850*/  STS.128 [R66+0x10], R8 ;  /* 0x0000100842007388 */ /* 0x0003e20000000c00 */
[----:B------:R-:W-:Y:S01]  /*7860*/  LOP3.LUT R3, R78, 0xffff0000, RZ, 0xc0, !PT ;  /* 0xffff00004e037812 */ /* 0x000fe200078ec0ff */
[----:B------:R-:W-:Y:S01]  /*7870*/  FFMA R31, R49, R0, R31 ;  /* 0x00000000311f7223 */ /* 0x000fe2000000001f */
[----:B------:R-:W-:Y:S01]  /*7880*/  SHF.L.U32 R4, R79, 0x10, RZ ;  /* 0x000000104f047819 */ /* 0x000fe200000006ff */
[----:B------:R-:W-:Y:S01]  /*7890*/  FFMA R28, R49, R2, R28 ;  /* 0x00000002311c7223 */ /* 0x000fe2000000001c */
[----:B------:R-:W-:Y:S01]  /*78a0*/  F2FP.BF16.F32.PACK_AB R16, R17, R16 ;  /* 0x000000101110723e */ /* 0x000fe200000010ff */
[----:B------:R-:W-:Y:S01]  /*78b0*/  FFMA R29, R49, R3, R29 ;  /* 0x00000003311d7223 */ /* 0x000fe2000000001d */
[----:B------:R-:W-:Y:S01]  /*78c0*/  LOP3.LUT R5, R79, 0xffff0000, RZ, 0xc0, !PT ;  /* 0xffff00004f057812 */ /* 0x000fe200078ec0ff */
[----:B------:R-:W-:Y:S01]  /*78d0*/  FFMA R30, R49, R4, R30 ;  /* 0x00000004311e7223 */ /* 0x000fe2000000001e */
[----:B------:R-:W-:Y:S02]  /*78e0*/  F2FP.BF16.F32.PACK_AB R17, R23, R18 ;  /* 0x000000121711723e */ /* 0x000fe400000010ff */
[----:B------:R-:W-:Y:S01]  /*78f0*/  F2FP.BF16.F32.PACK_AB R18, R21, R20 ;  /* 0x000000141512723e */ /* 0x000fe200000010ff */
[----:B------:R-:W-:Y:S01]  /*7900*/  FFMA R35, R49, R5, R35 ;  /* 0x0000000531237223 */ /* 0x000fe20000000023 */
[----:B------:R-:W-:Y:S02]  /*7910*/  F2FP.BF16.F32.PACK_AB R19, R27, R22 ;  /* 0x000000161b13723e */ /* 0x000fe400000010ff */
[----:B------:R-:W-:Y:S02]  /*7920*/  F2FP.BF16.F32.PACK_AB R24, R25, R24 ;  /* 0x000000181918723e */ /* 0x000fe400000010ff */
[----:B------:R-:W-:Y:S01]  /*7930*/  F2FP.BF16.F32.PACK_AB R25, R31, R26 ;  /* 0x0000001a1f19723e */ /* 0x000fe200000010ff */
[----:B------:R1:W-:Y:S01]  /*7940*/  STS.128 [R65+0x20], R16 ;  /* 0x0000201041007388 */ /* 0x0003e20000000c00 */
[----:B------:R-:W-:Y:S02]  /*7950*/  F2FP.BF16.F32.PACK_AB R26, R29, R28 ;  /* 0x0000001c1d1a723e */ /* 0x000fe400000010ff */
[----:B------:R-:W-:Y:S05]  /*7960*/  F2FP.BF16.F32.PACK_AB R27, R35, R30 ;  /* 0x0000001e231b723e */ /* 0x000fea00000010ff */
[----:B------:R1:W-:Y:S01]  /*7970*/  STS.128 [R64+0x10], R24 ;  /* 0x0000101840007388 */ /* 0x0003e20000000c00 */
[----:B------:R-:W-:Y:S01]  /*7980*/  @!PT LDS RZ, [RZ] ;  /* 0x00000000fffff984 */ /* 0x000fe20000000800 */
[----:B------:R-:W-:Y:S01]  /*7990*/  @!PT LDS RZ, [RZ] ;  /* 0x00000000fffff984 */ /* 0x000fe20000000800 */
[----:B------:R-:W-:Y:S01]  /*79a0*/  @!PT LDS RZ, [RZ] ;  /* 0x00000000fffff984 */ /* 0x000fe20000000800 */
[----:B------:R-:W-:Y:S01]  /*79b0*/  @!PT LDS RZ, [RZ] ;  /* 0x00000000fffff984 */ /* 0x000fe20000000800 */
[----:B------:R2:W-:Y:S07]  /*79c0*/  MEMBAR.ALL.CTA ;  /* 0x0000000000007992 */ /* 0x0005ee0000008000 */
[----:B--2---:R-:W2:Y:S02]  /*79d0*/  FENCE.VIEW.ASYNC.S ;  /* 0x00000000000073c6 */ /* 0x004ea40000000000 */
[----:B--2---:R-:W-:Y:S06]  /*79e0*/  BAR.SYNC.DEFER_BLOCKING 0x1, 0x80 ;  /* 0x0042000000007b1d */ /* 0x004fec0000010000 */
[----:B------:R-:W-:Y:S05]  /*79f0*/  @P0 BRA `(.L_x_124) ;  /* 0x00000000001c0947 */ /* 0x000fea0003800000 */
[----:B------:R-:W-:Y:S01]  /*7a00*/  R2UR UR4, R72 ;  /* 0x00000000480472ca */ /* 0x000fe200000e0000 */
[----:B------:R-:W-:Y:S01]  /*7a10*/  UIADD3 UR6, UP0, UPT, UR54, 0xa80, URZ ;  /* 0x00000a8036067890 */ /* 0x000fe2000ff1e0ff */
[----:B------:R-:W-:Y:S03]  /*7a20*/  UMOV UR39, UR44 ;  /* 0x0000002c00277c82 */ /* 0x000fe60008000000 */
[----:B------:R-:W-:Y:S08]  /*7a30*/  UIADD3.X UR7, UPT, UPT, URZ, UR55, URZ, UP0, !UPT ;  /* 0x00000037ff077290 */ /* 0x000ff000087fe4ff */
[----:B------:R-:W-:Y:S09]  /*7a40*/  UIADD3 UR36, UPT, UPT, UR48, 0x400, UR4 ;  /* 0x0000040030247890 */ /* 0x000ff2000fffe004 */
[----:B------:R2:W-:Y:S02]  /*7a50*/  UTMASTG.3D [UR36], [UR6] ;  /* 0x00000024060073b5 */ /* 0x0005e40008010000 */
[----:B--2---:R0:W-:Y:S02]  /*7a60*/  UTMACMDFLUSH ;  /* 0x00000000000079b7 */ /* 0x0041e40000000000 */
.L_x_124:
[----:B------:R-:W-:Y:S05]  /*7a70*/  BSYNC.RECONVERGENT B0 ;  /* 0x0000000000007941 */ /* 0x000fea0003800200 */
.L_x_123:
[----:B------:R-:W-:Y:S01]  /*7a80*/  UIADD3 UR36, UPT, UPT, UR56, 0x1, URZ ;  /* 0x0000000138247890 */ /* 0x000fe2000fffe0ff */
[----:B------:R-:W-:Y:S03]  /*7a90*/  BSSY.RECONVERGENT B0, `(.L_x_125) ;  /* 0x0000005000007945 */ /* 0x000fe60003800200 */
[----:B------:R-:W-:Y:S04]  /*7aa0*/  UISETP.NE.AND UP0, UPT, UR36, 0x3, UPT ;  /* 0x000000032400788c */ /* 0x000fe8000bf05270 */
[----:B------:R-:W-:Y:S01]  /*7ab0*/  USEL UR39, UR36, URZ, UP0 ;  /* 0x000000ff24277287 */ /* 0x000fe20008000000 */
[----:B------:R-:W-:Y:S11]  /*7ac0*/  @P0 BRA `(.L_x_126) ;  /* 0x0000000000040947 */ /* 0x000ff60003800000 */
[----:B------:R-:W-:Y:S04]  /*7ad0*/  DEPBAR.LE SB0, 0x1 ;  /* 0x000080400000791a */ /* 0x000fe80000000000 */
.L_x_126:
[----:B------:R-:W-:Y:S05]  /*7ae0*/  BSYNC.RECONVERGENT B0 ;  /* 0x0000000000007941 */ /* 0x000fea0003800200 */
.L_x_125:
[----:B------:R-:W-:Y:S01]  /*7af0*/  BAR.SYNC.DEFER_BLOCKING 0x1, 0x80 ;  /* 0x0042000000007b1d */ /* 0x000fe20000010000 */
[----:B------:R-:W-:Y:S01]  /*7b00*/  ISETP.NE.AND P1, PT, R104, RZ, PT ;  /* 0x000000ff6800720c */ /* 0x000fe20003f25270 */
[----:B------:R-:W-:Y:S01]  /*7b10*/  UISETP.NE.AND UP0, UPT, UR50, URZ, UPT ;  /* 0x000000ff3200728c */ /* 0x000fe2000bf05270 */
[----:B------:R-:W-:Y:S11]  /*7b20*/  LEA R2, R74, UR48, 0x3 ;  /* 0x000000304a027c11 */ /* 0x000ff6000f8e18ff */
[----:B------:R-:W-:Y:S01]  /*7b30*/  @P1 SHF.L.U32 R3, R107, 0x1f, RZ ;  /* 0x0000001f6b031819 */ /* 0x000fe200000006ff */
[----:B------:R-:W-:Y:S06]  /*7b40*/  BRA.U !UP0, `(.L_x_127) ;  /* 0x0000000108247547 */ /* 0x000fec000b800000 */
[----:B------:R-:W-:Y:S01]  /*7b50*/  IMAD.U32 R4, RZ, RZ, UR49 ;  /* 0x00000031ff047e24 */ /* 0x000fe2000f8e00ff */
[----:B------:R-:W-:Y:S01]  /*7b60*/  MOV R0, UR45 ;  /* 0x0000002d00007c02 */ /* 0x000fe20008000f00 */
[----:B------:R-:W-:Y:S03]  /*7b70*/  UIADD3 UR49, UPT, UPT, UR49, 0x1, URZ ;  /* 0x0000000131317890 */ /* 0x000fe6000fffe0ff */
[----:B------:R-:W-:Y:S01]  /*7b80*/  @P1 LEA R4, R4, UR48, 0x3 ;  /* 0x0000003004041c11 */ /* 0x000fe2000f8e18ff */
[----:B------:R-:W-:Y:S04]  /*7b90*/  UISETP.NE.AND UP0, UPT, UR49, 0x3, UPT ;  /* 0x000000033100788c */ /* 0x000fe8000bf05270 */
[----:B------:R-:W-:Y:S01]  /*7ba0*/  @P1 VIADD R4, R4, 0x1d8 ;  /* 0x000001d804041836 */ /* 0x000fe20000000000 */
[----:B------:R-:W-:Y:S04]  /*7bb0*/  USEL UR49, UR49, URZ, UP0 ;  /* 0x000000ff31317287 */ /* 0x000fe80008000000 */
[----:B------:R-:W-:Y:S04]  /*7bc0*/  @P1 PRMT R0, R0, 0x654, R4 ;  /* 0x0000065400001816 */ /* 0x000fe80000000004 */
[----:B------:R2:W-:Y:S04]  /*7bd0*/  @P1 SYNCS.ARRIVE.TRANS64.RED.A1T0 RZ, [R0+URZ], RZ ;  /* 0x000000ff00ff19a7 */ /* 0x0005e800081004ff */
.L_x_127:
[----:B------:R-:W4:Y:S01]  /*7be0*/  @P1 SYNCS.PHASECHK.TRANS64.TRYWAIT P0, [R2+URZ+0x1c0], R3 ;  /* 0x0001c003020015a7 */ /* 0x000f2200080011ff */
[----:B------:R-:W-:Y:S01]  /*7bf0*/  BSSY B1, `(.L_x_128) ;  /* 0x0000015000017945 */ /* 0x000fe20003800000 */
[----:B----4-:R-:W-:Y:S03]  /*7c00*/  @P1 SEL R75, RZ, 0x1, !P0 ;  /* 0x00000001ff4b1807 */ /* 0x010fe60004000000 */
[----:B------:R-:W-:Y:S05]  /*7c10*/  @!P1 BRA `(.L_x_129) ;  /* 0x0000000000489947 */ /* 0x000fea0003800000 */
[----:B------:R-:W-:Y:S01]  /*7c20*/  ISETP.NE.AND P1, PT, R108, RZ, PT ;  /* 0x000000ff6c00720c */ /* 0x000fe20003f25270 */
[----:B------:R-:W-:Y:S01]  /*7c30*/  BSSY B0, `(.L_x_130) ;  /* 0x000000a000007945 */ /* 0x000fe20003800000 */
[----:B------:R-:W-:Y:S11]  /*7c40*/  ISETP.NE.AND P0, PT, R75, RZ, PT ;  /* 0x000000ff4b00720c */ /* 0x000ff60003f05270 */
[----:B------:R-:W-:Y:S04]  /*7c50*/  @P1 IMAD R74, R74, 0x2000, R99 ;  /* 0x000020004a4a1824 */ /* 0x000fe800078e0263 */
[----:B------:R-:W-:Y:S01]  /*7c60*/  @P1 IMAD.IADD R4, R106, 0x1, R74 ;  /* 0x000000016a041824 */ /* 0x000fe200078e024a */
[----:B------:R-:W-:Y:S03]  /*7c70*/  @P1 IADD3 R3, PT, PT, R105, R74, RZ ;  /* 0x0000004a69031210 */ /* 0x000fe60007ffe0ff */
[----:B--2---:R-:W-:Y:S01]  /*7c80*/  @P1 IMAD.IADD R0, R98, 0x1, R4 ;  /* 0x0000000162001824 */ /* 0x004fe200078e0204 */
[----:B------:R-:W-:Y:S06]  /*7c90*/  @P0 BRA `(.L_x_131) ;  /* 0x00000000000c0947 */ /* 0x000fec0003800000 */
[----:B------:R-:W-:Y:S04]  /*7ca0*/  SHF.L.U32 R107, R107, 0x1f, RZ ;  /* 0x0000001f6b6b7819 */ /* 0x000fe800000006ff */
[----:B------:R-:W2:Y:S02]  /*7cb0*/  SYNCS.PHASECHK.TRANS64.TRYWAIT P0, [R2+URZ+0x1c0], R107 ;  /* 0x0001c06b020075a7 */ /* 0x000ea400080011ff */
[----:B--2---:R-:W-:Y:S05]  /*7cc0*/  @!P0 BRA `(.L_x_132) ;  /* 0x00000020003c8947 */ /* 0x004fea0003800000 */
.L_x_131:
[----:B------:R-:W-:Y:S05]  /*7cd0*/  BSYNC B0 ;  /* 0x0000000000007941 */ /* 0x000fea0003800000 */
.L_x_130:
[----:B------:R-:W-:Y:S11]  /*7ce0*/  ISETP.NE.AND P0, PT, R108, RZ, PT ;  /* 0x000000ff6c00720c */ /* 0x000ff60003f05270 */
[----:B------:R-:W-:Y:S02]  /*7cf0*/  @!UPT UIADD3 URZ, UPT, UPT, URZ, URZ, URZ ;  /* 0x000000fffffff290 */ /* 0x000fe4000fffe0ff */
[----:B------:R4:W1:Y:S04]  /*7d00*/  @P0 LDS.128 R56, [R74] ;  /* 0x000000004a380984 */ /* 0x0008680000000c00 */
[----:B------:R4:W1:Y:S04]  /*7d10*/  @P0 LDS.128 R68, [R3+0x20] ;  /* 0x0000200003440984 */ /* 0x0008680000000c00 */
[----:B------:R4:W1:Y:S04]  /*7d20*/  @P0 LDS.128 R60, [R4+0x10] ;  /* 0x00001000043c0984 */ /* 0x0008680000000c00 */
[----:B------:R4:W1:Y:S02]  /*7d30*/  @P0 LDS.128 R76, [R0+0x10] ;  /* 0x00001000004c0984 */ /* 0x0008640000000c00 */
.L_x_129:
[----:B------:R-:W-:Y:S05]  /*7d40*/  BSYNC B1 ;  /* 0x0000000000017941 */ /* 0x000fea0003800000 */
.L_x_128:
[----:B--2-4-:R-:W-:Y:S05]  /*7d50*/  VIADD R0, R48, 0x20 ;  /* 0x0000002030007836 */ /* 0x014fea0000000000 */
[----:B------:R-:W-:Y:S04]  /*7d60*/  SHF.R.U32.HI R0, RZ, 0x15, R0 ;  /* 0x00000015ff007819 */ /* 0x000fe80000011600 */
[----:B------:R-:W-:Y:S11]  /*7d70*/  LOP3.LUT P0, RZ, R0, 0x3, R92, 0x48, !PT ;  /* 0x0000000300ff7812 */ /* 0x000ff6000780485c */
[----:B------:R-:W-:Y:S02]  /*7d80*/  @!UPT UIADD3 URZ, UPT, UPT, URZ, URZ, URZ ;  /* 0x000000fffffff290 */ /* 0x000fe4000fffe0ff */
[----:B------:R-:W-:Y:S05]  /*7d90*/  @!P0 BRA `(.L_x_133) ;  /* 0x0000000000408947 */ /* 0x000fea0003800000 */
[----:B------:R-:W2:Y:S01]  /*7da0*/  LDCU.64 UR8, c[0x4][0x70] ;  /* 0x01000e00ff0877ac */ /* 0x000ea20008000a00 */
[----:B------:R-:W-:Y:S01]  /*7db0*/  MOV R3, 0x0 ;  /* 0x0000000000037802 */ /* 0x000fe20000000f00 */
[----:B------:R-:W-:Y:S02]  /*7dc0*/  HFMA2 R12, -RZ, RZ, 0, 5.9604644775390625e-08 ;  /* 0x00000001ff0c7431 */ /* 0x000fe400000001ff */
[----:B-1----:R-:W-:Y:S02]  /*7dd0*/  IMAD.MOV.U32 R8, RZ, RZ, 0x192 ;  /* 0x00000192ff087424 */ /* 0x002fe400078e00ff */
[----:B------:R-:W-:Y:S01]  /*7de0*/  IMAD.MOV.U32 R13, RZ, RZ, RZ ;  /* 0x000000ffff0d7224 */ /* 0x000fe200078e00ff */
[----:B------:R-:W1:Y:S01]  /*7df0*/  LDCU.64 UR6, c[0x4][0x78] ;  /* 0x01000f00ff0677ac */ /* 0x000e620008000a00 */
[----:B------:R-:W4:Y:S01]  /*7e00*/  LDC.64 R2, c[0x4][R3] ;  /* 0x0100000003027b82 */ /* 0x000f220000000a00 */
[----:B------:R-:W5:Y:S01]  /*7e10*/  LDCU.64 UR4, c[0x4][0x10] ;  /* 0x01000200ff0477ac */ /* 0x000f620008000a00 */
[----:B--2---:R-:W-:Y:S01]  /*7e20*/  MOV R5, UR9 ;  /* 0x0000000900057c02 */ /* 0x004fe20008000f00 */
[----:B------:R-:W-:Y:S01]  /*7e30*/  IMAD.U32 R4, RZ, RZ, UR8 ;  /* 0x00000008ff047e24 */ /* 0x000fe2000f8e00ff */
[----:B-1----:R-:W-:Y:S01]  /*7e40*/  MOV R7, UR7 ;  /* 0x0000000700077c02 */ /* 0x002fe20008000f00 */
[----:B------:R-:W-:Y:S01]  /*7e50*/  IMAD.U32 R6, RZ, RZ, UR6 ;  /* 0x00000006ff067e24 */ /* 0x000fe2000f8e00ff */
[----:B-----5:R-:W-:Y:S01]  /*7e60*/  MOV R11, UR5 ;  /* 0x00000005000b7c02 */ /* 0x020fe20008000f00 */
[----:B------:R-:W-:Y:S02]  /*7e70*/  IMAD.U32 R10, RZ, RZ, UR4 ;  /* 0x00000004ff0a7e24 */ /* 0x000fe4000f8e00ff */
[----:B------:R-:W-:Y:S07]  /*7e80*/  LEPC R20, `(.L_x_133) ;  /* 0x000000001014794e */ /* 0x000fee0000000000 */
[----:B---34-:R-:W-:Y:S05]  /*7e90*/  CALL.ABS.NOINC R2 ;  /* 0x0000000002007343 */ /* 0x018fea0003c00000 */
.L_x_133:
[----:B------:R-:W-:Y:S01]  /*7ea0*/  ISETP.NE.AND P0, PT, R100, RZ, PT ;  /* 0x000000ff6400720c */ /* 0x000fe20003f05270 */
[----:B------:R-:W-:Y:S05]  /*7eb0*/  WARPSYNC.ALL ;  /* 0x0000000000007948 */ /* 0x000fea0003800000 */
[----:B------:R-:W-:Y:S01]  /*7ec0*/  R2UR UR4, R48 ;  /* 0x00000000300472ca */ /* 0x000fe200000e0000 */
[----:B------:R-:W-:Y:S01]  /*7ed0*/  USHF.L.U32 UR8, UR39, 0xd, URZ ;  /* 0x0000000d27087899 */ /* 0x000fe200080006ff */
[----:B------:R-:W-:Y:S01]  /*7ee0*/  R2UR UR5, R73 ;  /* 0x00000000490572ca */ /* 0x000fe200000e0000 */
[----:B------:R-:W-:Y:S01]  /*7ef0*/  BSSY.RECONVERGENT B0, `(.L_x_134) ;  /* 0x000008e000007945 */ /* 0x000fe20003800200 */
[C---:B-1----:R-:W-:Y:S02]  /*7f00*/  SHF.L.U32 R0, R56.reuse, 0x10, RZ ;  /* 0x0000001038007819 */ /* 0x042fe400000006ff */
[----:B------:R-:W-:Y:S02]  /*7f10*/  LOP3.LUT R2, R56, 0xffff0000, RZ, 0xc0, !PT ;  /* 0xffff000038027812 */ /* 0x000fe400078ec0ff */
[C---:B------:R-:W-:Y:S02]  /*7f20*/  SHF.L.U32 R3, R57.reuse, 0x10, RZ ;  /* 0x0000001039037819 */ /* 0x040fe400000006ff */
[----:B------:R-:W-:Y:S02]  /*7f30*/  LOP3.LUT R48, R57, 0xffff0000, RZ, 0xc0, !PT ;  /* 0xffff000039307812 */ /* 0x000fe400078ec0ff */
[C---:B------:R-:W-:Y:S01]  /*7f40*/  SHF.L.U32 R50, R58.reuse, 0x10, RZ ;  /* 0x000000103a327819 */ /* 0x040fe200000006ff */
[----:B------:R-:W1:Y:S01]  /*7f50*/  LDTM.x32 R4, tmem[UR4+0x20] ;  /* 0x00002004000479ee */ /* 0x000e6200082c0000 */
[----:B------:R-:W-:Y:S01]  /*7f60*/  LOP3.LUT R51, R58, 0xffff0000, RZ, 0xc0, !PT ;  /* 0xffff00003a337812 */ /* 0x000fe200078ec0ff */
[----:B------:R-:W-:Y:S01]  /*7f70*/  NOP ;  /* 0x0000000000007918 */ /* 0x000fe20000000000 */
[C---:B------:R-:W-:Y:S01]  /*7f80*/  SHF.L.U32 R52, R59.reuse, 0x10, RZ ;  /* 0x000000103b347819 */ /* 0x040fe200000006ff */
[----:B------:R-:W-:Y:S01]  /*7f90*/  UIADD3 UR5, UPT, UPT, UR5, 0x230, URZ ;  /* 0x0000023005057890 */ /* 0x000fe2000fffe0ff */
[----:B------:R-:W-:Y:S02]  /*7fa0*/  LOP3.LUT R53, R59, 0xffff0000, RZ, 0xc0, !PT ;  /* 0xffff00003b357812 */ /* 0x000fe400078ec0ff */
[C---:B------:R-:W-:Y:S01]  /*7fb0*/  SHF.L.U32 R54, R60.reuse, 0x10, RZ ;  /* 0x000000103c367819 */ /* 0x040fe200000006ff */
[----:B------:R-:W-:Y:S01]  /*7fc0*/  UPRMT UR5, UR45, 0x654, UR5 ;  /* 0x000006542d057896 */ /* 0x000fe20008000005 */
[----:B------:R-:W-:Y:S02]  /*7fd0*/  LOP3.LUT R55, R60, 0xffff0000, RZ, 0xc0, !PT ;  /* 0xffff00003c377812 */ /* 0x000fe400078ec0ff */
[C---:B------:R-:W-:Y:S02]  /*7fe0*/  SHF.L.U32 R56, R61.reuse, 0x10, RZ ;  /* 0x000000103d387819 */ /* 0x040fe400000006ff */
[----:B------:R-:W-:Y:S02]  /*7ff0*/  LOP3.LUT R57, R61, 0xffff0000, RZ, 0xc0, !PT ;  /* 0xffff00003d397812 */ /* 0x000fe400078ec0ff */
[C---:B------:R-:W-:Y:S02]  /*8000*/  SHF.L.U32 R58, R62.reuse, 0x10, RZ ;  /* 0x000000103e3a7819 */ /* 0x040fe400000006ff */
[----:B------:R-:W-:Y:S01]  /*8010*/  LOP3.LUT R59, R62, 0xffff0000, RZ, 0xc0, !PT ;  /* 0xffff00003e3b7812 */ /* 0x000fe200078ec0ff */
[----:B-1----:R-:W-:Y:S01]  /*8020*/  SYNCS.ARRIVE.TRANS64.RED.A1T0 RZ, [UR5], RZ ;  /* 0x000000ffffff79a7 */ /* 0x002fe20008100405 */
[C---:B------:R-:W-:Y:S02]  /*8030*/  SHF.L.U32 R60, R63.reuse, 0x10, RZ ;  /* 0x000000103f3c7819 */ /* 0x040fe400000006ff */
[----:B------:R-:W-:Y:S02]  /*8040*/  LOP3.LUT R61, R63, 0xffff0000, RZ, 0xc0, !PT ;  /* 0xffff00003f3d7812 */ /* 0x000fe400078ec0ff */
[C---:B------:R-:W-:Y:S01]  /*8050*/  SHF.L.U32 R62, R68.reuse, 0x10, RZ ;  /* 0x00000010443e7819 */ /* 0x040fe200000006ff */
[C---:B------:R-:W-:Y:S01]  /*8060*/  FMUL R4, R47.reuse, R4 ;  /* 0x000000042f047220 */ /* 0x040fe20000400000 */
[----:B------:R-:W-:Y:S01]  /*8070*/  LOP3.LUT R63, R68, 0xffff0000, RZ, 0xc0, !PT ;  /* 0xffff0000443f7812 */ /* 0x000fe200078ec0ff */
[----:B------:R-:W-:Y:S01]  /*8080*/  FMUL R5, R47, R5 ;  /* 0x000000052f057220 */ /* 0x000fe20000400000 */
[----:B---3--:R-:W-:Y:S01]  /*8090*/  SHF.L.U32 R64, R69, 0x10, RZ ;  /* 0x0000001045407819 */ /* 0x008fe200000006ff */
[----:B------:R-:W-:Y:S01]  /*80a0*/  FMUL R6, R47, R6 ;  /* 0x000000062f067220 */ /* 0x000fe20000400000 */
[----:B------:R-:W-:Y:S01]  /*80b0*/  LOP3.LUT R65, R69, 0xffff0000, RZ, 0xc0, !PT ;  /* 0xffff000045417812 */ /* 0x000fe200078ec0ff */
[----:B------:R-:W-:Y:S01]  /*80c0*/  FMUL R7, R47, R7 ;  /* 0x000000072f077220 */ /* 0x000fe20000400000 */
[----:B------:R-:W-:Y:S01]  /*80d0*/  SHF.L.U32 R66, R70, 0x10, RZ ;  /* 0x0000001046427819 */ /* 0x000fe200000006ff */
[----:B------:R-:W-:Y:S01]  /*80e0*/  FFMA R4, R49, R0, R4 ;  /* 0x0000000031047223 */ /* 0x000fe20000000004 */
[C---:B------:R-:W-:Y:S01]  /*80f0*/  SHF.L.U32 R74, R78.reuse, 0x10, RZ ;  /* 0x000000104e4a7819 */ /* 0x040fe200000006ff */
[----:B------:R-:W-:Y:S01]  /*8100*/  FMUL R8, R47, R8 ;  /* 0x000000082f087220 */ /* 0x000fe20000400000 */
[----:B------:R-:W-:Y:S01]  /*8110*/  LOP3.LUT R75, R78, 0xffff0000, RZ, 0xc0, !PT ;  /* 0xffff00004e4b7812 */ /* 0x000fe200078ec0ff */
[C---:B------:R-:W-:Y:S01]  /*8120*/  FFMA R5, R49.reuse, R2, R5 ;  /* 0x0000000231057223 */ /* 0x040fe20000000005 */
[----:B------:R-:W-:Y:S01]  /*8130*/  LOP3.LUT R67, R70, 0xffff0000, RZ, 0xc0, !PT ;  /* 0xffff000046437812 */ /* 0x000fe200078ec0ff */
[C---:B------:R-:W-:Y:S01]  /*8140*/  FFMA R6, R49.reuse, R3, R6 ;  /* 0x0000000331067223 */ /* 0x040fe20000000006 */
[----:B------:R-:W-:Y:S01]  /*8150*/  FFMA R7, R49, R48, R7 ;  /* 0x0000003031077223 */ /* 0x000fe20000000007 */
[----:B------:R-:W-:Y:S01]  /*8160*/  IADD3 R78, PT, PT, R99, UR8, RZ ;  /* 0x00000008634e7c10 */ /* 0x000fe2000fffe0ff */
[----:B------:R-:W-:Y:S01]  /*8170*/  FFMA R8, R49, R50, R8 ;  /* 0x0000003231087223 */ /* 0x000fe20000000008 */
[----:B------:R-:W-:Y:S01]  /*8180*/  F2FP.BF16.F32.PACK_AB R4, R5, R4 ;  /* 0x000000040504723e */ /* 0x000fe200000010ff */
[----:B------:R-:W-:Y:S01]  /*8190*/  FMUL R9, R47, R9 ;  /* 0x000000092f097220 */ /* 0x000fe20000400000 */
[----:B------:R-:W-:Y:S01]  /*81a0*/  F2FP.BF16.F32.PACK_AB R5, R7, R6 ;  /* 0x000000060705723e */ /* 0x000fe200000010ff */
[----:B------:R-:W-:Y:S01]  /*81b0*/  FMUL R0, R47, R10 ;  /* 0x0000000a2f007220 */ /* 0x000fe20000400000 */
[-C--:B------:R-:W-:Y:S01]  /*81c0*/  IADD3 R106, PT, PT, R106, R78.reuse, RZ ;  /* 0x0000004e6a6a7210 */ /* 0x080fe20007ffe0ff */
[----:B------:R-:W-:Y:S01]  /*81d0*/  FFMA R9, R49, R51, R9 ;  /* 0x0000003331097223 */ /* 0x000fe20000000009 */
[----:B------:R-:W-:Y:S01]  /*81e0*/  IADD3 R105, PT, PT, R105, R78, RZ ;  /* 0x0000004e69697210 */ /* 0x000fe20007ffe0ff */
[----:B------:R-:W-:Y:S01]  /*81f0*/  FFMA R0, R49, R52, R0 ;  /* 0x0000003431007223 */ /* 0x000fe20000000000 */
[C---:B------:R-:W-:Y:S01]  /*8200*/  FMUL R2, R47.reuse, R11 ;  /* 0x0000000b2f027220 */ /* 0x040fe20000400000 */
[----:B------:R-:W-:Y:S01]  /*8210*/  FMUL R3, R47, R12 ;  /* 0x0000000c2f037220 */ /* 0x000fe20000400000 */
[----:B------:R-:W-:Y:S01]  /*8220*/  F2FP.BF16.F32.PACK_AB R6, R9, R8 ;  /* 0x000000080906723e */ /* 0x000fe200000010ff */
[----:B------:R-:W-:Y:S01]  /*8230*/  FMUL R10, R47, R13 ;  /* 0x0000000d2f0a7220 */ /* 0x000fe20000400000 */
[C---:B------:R-:W-:Y:S01]  /*8240*/  FFMA R2, R49.reuse, R53, R2 ;  /* 0x0000003531027223 */ /* 0x040fe20000000002 */
[----:B------:R-:W-:Y:S01]  /*8250*/  FFMA R3, R49, R54, R3 ;  /* 0x0000003631037223 */ /* 0x000fe20000000003 */
[----:B------:R-:W-:Y:S01]  /*8260*/  FMUL R11, R47, R14 ;  /* 0x0000000e2f0b7220 */ /* 0x000fe20000400000 */
[----:B------:R-:W-:Y:S01]  /*8270*/  FFMA R10, R49, R55, R10 ;  /* 0x00000037310a7223 */ /* 0x000fe2000000000a */
[C---:B------:R-:W-:Y:S01]  /*8280*/  FMUL R15, R47.reuse, R15 ;  /* 0x0000000f2f0f7220 */ /* 0x040fe20000400000 */
[C---:B------:R-:W-:Y:S01]  /*8290*/  FMUL R12, R47.reuse, R16 ;  /* 0x000000102f0c7220 */ /* 0x040fe20000400000 */
[----:B------:R-:W-:Y:S01]  /*82a0*/  FMUL R13, R47, R17 ;  /* 0x000000112f0d7220 */ /* 0x000fe20000400000 */
[----:B------:R-:W-:Y:S01]  /*82b0*/  FFMA R11, R49, R56, R11 ;  /* 0x00000038310b7223 */ /* 0x000fe2000000000b */
[----:B------:R-:W-:Y:S01]  /*82c0*/  FMUL R14, R47, R18 ;  /* 0x000000122f0e7220 */ /* 0x000fe20000400000 */
[----:B------:R-:W-:Y:S01]  /*82d0*/  FFMA R15, R49, R57, R15 ;  /* 0x00000039310f7223 */ /* 0x000fe2000000000f */
[----:B------:R-:W-:Y:S01]  /*82e0*/  FMUL R19, R47, R19 ;  /* 0x000000132f137220 */ /* 0x000fe20000400000 */
[----:B------:R-:W-:Y:S01]  /*82f0*/  F2FP.BF16.F32.PACK_AB R7, R2, R0 ;  /* 0x000000000207723e */ /* 0x000fe200000010ff */
[----:B------:R-:W-:Y:S01]  /*8300*/  FFMA R12, R49, R58, R12 ;  /* 0x0000003a310c7223 */ /* 0x000fe2000000000c */
[----:B------:R-:W-:Y:S01]  /*8310*/  FMUL R16, R47, R20 ;  /* 0x000000142f107220 */ /* 0x000fe20000400000 */
[----:B------:R-:W-:Y:S01]  /*8320*/  FFMA R13, R49, R59, R13 ;  /* 0x0000003b310d7223 */ /* 0x000fe2000000000d */
[----:B------:R-:W-:Y:S01]  /*8330*/  FMUL R17, R47, R21 ;  /* 0x000000152f117220 */ /* 0x000fe20000400000 */
[----:B------:R1:W-:Y:S01]  /*8340*/  STS.128 [R99+UR8], R4 ;  /* 0x0000000463007988 */ /* 0x0003e20008000c08 */
[----:B------:R-:W-:Y:S01]  /*8350*/  SHF.L.U32 R68, R71, 0x10, RZ ;  /* 0x0000001047447819 */ /* 0x000fe200000006ff */
[----:B------:R-:W-:Y:S01]  /*8360*/  FFMA R14, R49, R60, R14 ;  /* 0x0000003c310e7223 */ /* 0x000fe2000000000e */
[----:B------:R-:W-:Y:S01]  /*8370*/  LOP3.LUT R69, R71, 0xffff0000, RZ, 0xc0, !PT ;  /* 0xffff000047457812 */ /* 0x000fe200078ec0ff */
[----:B------:R-:W-:Y:S01]  /*8380*/  FMUL R18, R47, R22 ;  /* 0x000000162f127220 */ /* 0x000fe20000400000 */
[----:B------:R-:W-:Y:S01]  /*8390*/  SHF.L.U32 R70, R76, 0x10, RZ ;  /* 0x000000104c467819 */ /* 0x000fe200000006ff */
[----:B------:R-:W-:Y:S01]  /*83a0*/  FFMA R19, R49, R61, R19 ;  /* 0x0000003d31137223 */ /* 0x000fe20000000013 */
[----:B------:R-:W-:Y:S01]  /*83b0*/  FMUL R23, R47, R23 ;  /* 0x000000172f177220 */ /* 0x000fe20000400000 */
[----:B------:R-:W-:Y:S01]  /*83c0*/  FFMA R16, R49, R62, R16 ;  /* 0x0000003e31107223 */ /* 0x000fe20000000010 */
[----:B------:R-:W-:Y:S01]  /*83d0*/  FMUL R20, R47, R24 ;  /* 0x000000182f147220 */ /* 0x000fe20000400000 */
[----:B------:R-:W-:Y:S01]  /*83e0*/  FFMA R17, R49, R63, R17 ;  /* 0x0000003f31117223 */ /* 0x000fe20000000011 */
[----:B------:R-:W-:Y:S01]  /*83f0*/  FMUL R21, R47, R25 ;  /* 0x000000192f157220 */ /* 0x000fe20000400000 */
[----:B------:R-:W-:Y:S01]  /*8400*/  FFMA R18, R49, R64, R18 ;  /* 0x0000004031127223 */ /* 0x000fe20000000012 */
[----:B------:R-:W-:Y:S01]  /*8410*/  FMUL R22, R47, R26 ;  /* 0x0000001a2f167220 */ /* 0x000fe20000400000 */
[----:B------:R-:W-:Y:S01]  /*8420*/  F2FP.BF16.F32.PACK_AB R8, R10, R3 ;  /* 0x000000030a08723e */ /* 0x000fe200000010ff */
[----:B------:R-:W-:Y:S01]  /*8430*/  FFMA R23, R49, R65, R23 ;  /* 0x0000004131177223 */ /* 0x000fe20000000017 */
[----:B------:R-:W-:Y:S01]  /*8440*/  F2FP.BF16.F32.PACK_AB R9, R15, R11 ;  /* 0x0000000b0f09723e */ /* 0x000fe200000010ff */
[----:B------:R-:W-:Y:S01]  /*8450*/  FMUL R27, R47, R27 ;  /* 0x0000001b2f1b7220 */ /* 0x000fe20000400000 */
[----:B------:R-:W-:Y:S01]  /*8460*/  F2FP.BF16.F32.PACK_AB R10, R13, R12 ;  /* 0x0000000c0d0a723e */ /* 0x000fe200000010ff */
[----:B------:R-:W-:Y:S01]  /*8470*/  FFMA R20, R49, R66, R20 ;  /* 0x0000004231147223 */ /* 0x000fe20000000014 */
[----:B------:R-:W-:Y:S01]  /*8480*/  F2FP.BF16.F32.PACK_AB R11, R19, R14 ;  /* 0x0000000e130b723e */ /* 0x000fe200000010ff */
[----:B------:R-:W-:Y:S01]  /*8490*/  FMUL R24, R47, R28 ;  /* 0x0000001c2f187220 */ /* 0x000fe20000400000 */
[----:B------:R-:W-:Y:S01]  /*84a0*/  LOP3.LUT R71, R76, 0xffff0000, RZ, 0xc0, !PT ;  /* 0xffff00004c477812 */ /* 0x000fe200078ec0ff */
[----:B------:R-:W-:Y:S01]  /*84b0*/  FFMA R21, R49, R67, R21 ;  /* 0x0000004331157223 */ /* 0x000fe20000000015 */
[----:B------:R-:W-:Y:S01]  /*84c0*/  SHF.L.U32 R72, R77, 0x10, RZ ;  /* 0x000000104d487819 */ /* 0x000fe200000006ff */
[----:B------:R1:W-:Y:S01]  /*84d0*/  STS.128 [R106+0x10], R8 ;  /* 0x000010086a007388 */ /* 0x0003e20000000c00 */
[----:B------:R-:W-:Y:S01]  /*84e0*/  FMUL R25, R47, R29 ;  /* 0x0000001d2f197220 */ /* 0x000fe20000400000 */
[----:B------:R-:W-:Y:S01]  /*84f0*/  FFMA R22, R49, R68, R22 ;  /* 0x0000004431167223 */ /* 0x000fe20000000016 */
[----:B------:R-:W-:Y:S01]  /*8500*/  LOP3.LUT R73, R77, 0xffff0000, RZ, 0xc0, !PT ;  /* 0xffff00004d497812 */ /* 0x000fe200078ec0ff */
[----:B------:R-:W-:Y:S01]  /*8510*/  FMUL R26, R47, R30 ;  /* 0x0000001e2f1a7220 */ /* 0x000fe20000400000 */
[----:B------:R-:W-:Y:S01]  /*8520*/  FFMA R27, R49, R69, R27 ;  /* 0x00000045311b7223 */ /* 0x000fe2000000001b */
[----:B------:R-:W-:Y:S01]  /*8530*/  FMUL R31, R47, R31 ;  /* 0x0000001f2f1f7220 */ /* 0x000fe20000400000 */
[----:B------:R-:W-:Y:S01]  /*8540*/  FFMA R24, R49, R70, R24 ;  /* 0x0000004631187223 */ /* 0x000fe20000000018 */
[----:B------:R-:W-:Y:S01]  /*8550*/  FMUL R28, R47, R32 ;  /* 0x000000202f1c7220 */ /* 0x000fe20000400000 */
[----:B------:R-:W-:Y:S01]  /*8560*/  FFMA R25, R49, R71, R25 ;  /* 0x0000004731197223 */ /* 0x000fe20000000019 */
[----:B------:R-:W-:Y:S01]  /*8570*/  SHF.L.U32 R76, R79, 0x10, RZ ;  /* 0x000000104f4c7819 */ /* 0x000fe200000006ff */
[----:B------:R-:W-:Y:S01]  /*8580*/  FMUL R29, R47, R33 ;  /* 0x000000212f1d7220 */ /* 0x000fe20000400000 */
[----:B------:R-:W-:Y:S01]  /*8590*/  F2FP.BF16.F32.PACK_AB R16, R17, R16 ;  /* 0x000000101110723e */ /* 0x000fe200000010ff */
[----:B------:R-:W-:Y:S01]  /*85a0*/  FFMA R26, R49, R72, R26 ;  /* 0x00000048311a7223 */ /* 0x000fe2000000001a */
[----:B------:R-:W-:Y:S01]  /*85b0*/  LOP3.LUT R77, R79, 0xffff0000, RZ, 0xc0, !PT ;  /* 0xffff00004f4d7812 */ /* 0x000fe200078ec0ff */
[----:B------:R-:W-:Y:S01]  /*85c0*/  FMUL R30, R47, R34 ;  /* 0x000000222f1e7220 */ /* 0x000fe20000400000 */
[----:B------:R-:W-:Y:S01]  /*85d0*/  F2FP.BF16.F32.PACK_AB R17, R23, R18 ;  /* 0x000000121711723e */ /* 0x000fe200000010ff */
[----:B------:R-:W-:Y:S01]  /*85e0*/  FFMA R31, R49, R73, R31 ;  /* 0x00000049311f7223 */ /* 0x000fe2000000001f */
[----:B------:R-:W-:Y:S01]  /*85f0*/  FMUL R35, R47, R35 ;  /* 0x000000232f237220 */ /* 0x000fe20000400000 */
[----:B------:R-:W-:Y:S01]  /*8600*/  F2FP.BF16.F32.PACK_AB R18, R21, R20 ;  /* 0x000000141512723e */ /* 0x000fe200000010ff */
[----:B------:R-:W-:Y:S01]  /*8610*/  FFMA R28, R49, R74, R28 ;  /* 0x0000004a311c7223 */ /* 0x000fe2000000001c */
[----:B------:R-:W-:Y:S01]  /*8620*/  F2FP.BF16.F32.PACK_AB R19, R27, R22 ;  /* 0x000000161b13723e */ /* 0x000fe200000010ff */
[C---:B------:R-:W-:Y:S01]  /*8630*/  FFMA R29, R49.reuse, R75, R29 ;  /* 0x0000004b311d7223 */ /* 0x040fe2000000001d */
[C---:B------:R-:W-:Y:S01]  /*8640*/  FFMA R30, R49.reuse, R76, R30 ;  /* 0x0000004c311e7223 */ /* 0x040fe2000000001e */
[----:B------:R-:W-:Y:S01]  /*8650*/  FFMA R35, R49, R77, R35 ;  /* 0x0000004d31237223 */ /* 0x000fe20000000023 */
[----:B------:R-:W-:Y:S01]  /*8660*/  F2FP.BF16.F32.PACK_AB R24, R25, R24 ;  /* 0x000000181918723e */ /* 0x000fe200000010ff */
[----:B------:R1:W-:Y:S01]  /*8670*/  STS.128 [R105+0x20], R16 ;  /* 0x0000201069007388 */ /* 0x0003e20000000c00 */
[----:B------:R-:W-:Y:S02]  /*8680*/  F2FP.BF16.F32.PACK_AB R25, R31, R26 ;  /* 0x0000001a1f19723e */ /* 0x000fe400000010ff */
[----:B------:R-:W-:Y:S02]  /*8690*/  F2FP.BF16.F32.PACK_AB R26, R29, R28 ;  /* 0x0000001c1d1a723e */ /* 0x000fe400000010ff */
[----:B------:R-:W-:Y:S02]  /*86a0*/  F2FP.BF16.F32.PACK_AB R27, R35, R30 ;  /* 0x0000001e231b723e */ /* 0x000fe400000010ff */
[----:B------:R-:W-:Y:S05]  /*86b0*/  IADD3 R0, PT, PT, R98, R106, RZ ;  /* 0x0000006a62007210 */ /* 0x000fea0007ffe0ff */
        /* <DEDUP_REMOVED lines=9> */
[----:B------:R-:W-:Y:S02]  /*8750*/  UIADD3 UR10, UP0, UPT, UR54, 0xa80, URZ ;  /* 0x00000a80360a7890 */ /* 0x000fe4000ff1e0ff */
[----:B------:R-:W-:Y:S02]  /*8760*/  UIADD3 UR5, UPT, UPT, UR37, 0x20, URZ ;  /* 0x0000002025057890 */ /* 0x000fe4000fffe0ff */
[----:B------:R-:W-:Y:S02]  /*8770*/  UIADD3 UR4, UPT, UPT, UR48, 0x400, UR8 ;  /* 0x0000040030047890 */ /* 0x000fe4000fffe008 */
[----:B------:R-:W-:Y:S01]  /*8780*/  UIADD3.X UR11, UPT, UPT, URZ, UR55, URZ, UP0, !UPT ;  /* 0x00000037ff0b7290 */ /* 0x000fe200087fe4ff */
[----:B------:R-:W-:Y:S01]  /*8790*/  UMOV UR6, UR38 ;  /* 0x0000002600067c82 */ /* 0x000fe20008000000 */
[----:B------:R-:W-:Y:S07]  /*87a0*/  UMOV UR7, UR44 ;  /* 0x0000002c00077c82 */ /* 0x000fee0008000000 */
[----:B------:R2:W-:Y:S02]  /*87b0*/  UTMASTG.3D [UR4], [UR10] ;  /* 0x000000040a0073b5 */ /* 0x0005e40008010000 */
[----:B--2---:R0:W-:Y:S02]  /*87c0*/  UTMACMDFLUSH ;  /* 0x00000000000079b7 */ /* 0x0041e40000000000 */
.L_x_135:
[----:B------:R-:W-:Y:S05]  /*87d0*/  BSYNC.RECONVERGENT B0 ;  /* 0x0000000000007941 */ /* 0x000fea0003800200 */
.L_x_134:
[----:B------:R-:W-:Y:S01]  /*87e0*/  UIADD3 UR39, UPT, UPT, UR39, 0x1, URZ ;  /* 0x0000000127277890 */ /* 0x000fe2000fffe0ff */
[----:B------:R-:W-:Y:S03]  /*87f0*/  BSSY.RECONVERGENT B0, `(.L_x_136) ;  /* 0x0000008000007945 */ /* 0x000fe60003800200 */
[----:B------:R-:W-:Y:S04]  /*8800*/  UISETP.NE.AND UP0, UPT, UR39, 0x3, UPT ;  /* 0x000000032700788c */ /* 0x000fe8000bf05270 */
[----:B------:R-:W-:Y:S02]  /*8810*/  UISETP.EQ.XOR UP1, UPT, UR36, 0x3, !UP0 ;  /* 0x000000032400788c */ /* 0x000fe4000c722a70 */
[----:B------:R-:W-:Y:S02]  /*8820*/  USEL UR56, UR39, URZ, UP0 ;  /* 0x000000ff27387287 */ /* 0x000fe40008000000 */
[----:B------:R-:W-:Y:S04]  /*8830*/  USEL UR4, URZ, 0x1, !UP1 ;  /* 0x00000001ff047887 */ /* 0x000fe8000c800000 */
[----:B------:R-:W-:Y:S01]  /*8840*/  ULOP3.LUT UR51, UR51, UR4, URZ, 0x3c, !UPT ;  /* 0x0000000433337292 */ /* 0x000fe2000f8e3cff */
[----:B------:R-:W-:Y:S11]  /*8850*/  @P0 BRA `(.L_x_137) ;  /* 0x0000000000040947 */ /* 0x000ff60003800000 */
[----:B------:R-:W-:Y:S04]  /*8860*/  DEPBAR.LE SB0, 0x1 ;  /* 0x000080400000791a */ /* 0x000fe80000000000 */
.L_x_137:
[----:B------:R-:W-:Y:S05]  /*8870*/  BSYNC.RECONVERGENT B0 ;  /* 0x0000000000007941 */ /* 0x000fea0003800200 */
.L_x_136:
[----:B------:R-:W-:Y:S01]  /*8880*/  BAR.SYNC.DEFER_BLOCKING 0x1, 0x80 ;  /* 0x0042000000007b1d */ /* 0x000fe20000010000 */
[----:B------:R-:W-:Y:S01]  /*8890*/  UISETP.NE.AND UP0, UPT, UR50, -0x2, UPT ;  /* 0xfffffffe3200788c */ /* 0x000fe2000bf05270 */
[----:B------:R-:W-:Y:S08]  /*88a0*/  IADD3 R45, PT, PT, R45, 0x1, RZ ;  /* 0x000000012d2d7810 */ /* 0x000ff00007ffe0ff */
[----:B------:R-:W-:Y:S05]  /*88b0*/  BRA.U !UP0, `(.L_x_138) ;  /* 0x0000000108287547 */ /* 0x000fea000b800000 */
[----:B------:R-:W-:Y:S01]  /*88c0*/  ISETP.NE.AND P0, PT, R104, RZ, PT ;  /* 0x000000ff6800720c */ /* 0x000fe20003f05270 */
[----:B------:R-:W-:Y:S01]  /*88d0*/  IMAD.U32 R2, RZ, RZ, UR49 ;  /* 0x00000031ff027e24 */ /* 0x000fe2000f8e00ff */
[----:B------:R-:W-:Y:S01]  /*88e0*/  UIADD3 UR49, UPT, UPT, UR49, 0x1, URZ ;  /* 0x0000000131317890 */ /* 0x000fe2000fffe0ff */
[----:B-1----:R-:W-:Y:S03]  /*88f0*/  IMAD.U32 R0, RZ, RZ, UR45 ;  /* 0x0000002dff007e24 */ /* 0x002fe6000f8e00ff */
[----:B------:R-:W-:Y:S04]  /*8900*/  UISETP.NE.AND UP0, UPT, UR49, 0x3, UPT ;  /* 0x000000033100788c */ /* 0x000fe8000bf05270 */
[----:B------:R-:W-:Y:S03]  /*8910*/  USEL UR49, UR49, URZ, UP0 ;  /* 0x000000ff31317287 */ /* 0x000fe60008000000 */
[----:B------:R-:W-:Y:S05]  /*8920*/  @P0 LEA R2, R2, UR48, 0x3 ;  /* 0x0000003002020c11 */ /* 0x000fea000f8e18ff */
[----:B------:R-:W-:Y:S05]  /*8930*/  @P0 VIADD R2, R2, 0x1d8 ;  /* 0x000001d802020836 */ /* 0x000fea0000000000 */
[----:B------:R-:W-:Y:S04]  /*8940*/  @P0 PRMT R0, R0, 0x654, R2 ;  /* 0x0000065400000816 */ /* 0x000fe80000000002 */
[----:B------:R2:W-:Y:S03]  /*8950*/  @P0 SYNCS.ARRIVE.TRANS64.RED.A1T0 RZ, [R0+URZ], RZ ;  /* 0x000000ff00ff09a7 */ /* 0x0005e600081004ff */
.L_x_138:
[----:B------:R-:W-:Y:S01]  /*8960*/  ISETP.NE.AND P2, PT, R101, RZ, PT ;  /* 0x000000ff6500720c */ /* 0x000fe20003f45270 */
[----:B-12---:R-:W-:Y:S01]  /*8970*/  IMAD.IADD R0, R44, 0x1, R87 ;  /* 0x000000012c007824 */ /* 0x006fe200078e0257 */
[----:B------:R-:W-:Y:S01]  /*8980*/  ISETP.NE.AND P0, PT, R103, 0x2, PT ;  /* 0x000000026700780c */ /* 0x000fe20003f05270 */
[----:B------:R-:W-:Y:S01]  /*8990*/  UIADD3 UR50, UPT, UPT, UR50, 0x2, URZ ;  /* 0x0000000232327890 */ /* 0x000fe2000fffe0ff */
[----:B------:R-:W-:Y:S01]  /*89a0*/  ISETP.NE.AND P1, PT, R45, 0x2, PT ;  /* 0x000000022d00780c */ /* 0x000fe20003f25270 */
[----:B------:R-:W-:Y:S01]  /*89b0*/  IMAD.IADD R14, R43, 0x1, R86 ;  /* 0x000000012b0e7824 */ /* 0x000fe200078e0256 */
[----:B------:R-:W-:Y:S02]  /*89c0*/  R2UR UR27, R0 ;  /* 0x00000000001b72ca */ /* 0x000fe400000e0000 */
[----:B------:R-:W-:Y:S02]  /*89d0*/  SEL R2, RZ, 0x1, P0 ;  /* 0x00000001ff027807 */ /* 0x000fe40000000000 */
[----:B------:R-:W-:Y:S02]  /*89e0*/  SEL R0, RZ, 0x1, P1 ;  /* 0x00000001ff007807 */ /* 0x000fe40000800000 */
[----:B------:R-:W-:Y:S02]  /*89f0*/  LOP3.LUT R96, R96, R2, RZ, 0x3c, !PT ;  /* 0x0000000260607212 */ /* 0x000fe400078e3cff */
[----:B------:R-:W-:Y:S02]  /*8a00*/  @P2 R2UR UR44, R95 ;  /* 0x000000005f2c22ca */ /* 0x000fe400000e0000 */
[----:B------:R-:W-:Y:S02]  /*8a10*/  LOP3.LUT R97, R97, R0, RZ, 0x3c, !PT ;  /* 0x0000000061617212 */ /* 0x000fe400078e3cff */
[----:B------:R-:W-:Y:S02]  /*8a20*/  SEL R103, R103, RZ, P0 ;  /* 0x000000ff67677207 */ /* 0x000fe40000000000 */
[----:B------:R-:W-:Y:S01]  /*8a30*/  SEL R45, R45, RZ, P1 ;  /* 0x000000ff2d2d7207 */ /* 0x000fe20000800000 */
[----:B------:R-:W-:Y:S08]  /*8a40*/  @P2 BRA `(.L_x_139) ;  /* 0xffffffd800042947 */ /* 0x000ff0000383ffff */
[----:B------:R-:W-:-:S09]  /*8a50*/  UISETP.NE.AND UP0, UPT, UR53, URZ, UPT ;  /* 0x000000ff3500728c */ /* 0x000fd2000bf05270 */
[----:B------:R-:W-:Y:S05]  /*8a60*/  BRA.U !UP0, `(.L_x_140) ;  /* 0x0000000108487547 */ /* 0x000fea000b800000 */
[----:B------:R-:W1:Y:S02]  /*8a70*/  LDCU.64 UR4, c[0x0][0xc90] ;  /* 0x00019200ff0477ac */ /* 0x000e640008000a00 */
[----:B-1----:R-:W-:-:S04]  /*8a80*/  UISETP.NE.U32.AND UP0, UPT, UR4, URZ, UPT ;  /* 0x000000ff0400728c */ /* 0x002fc8000bf05070 */
[----:B------:R-:W-:-:S09]  /*8a90*/  UISETP.NE.AND.EX UP0, UPT, UR5, URZ, UPT, UP0 ;  /* 0x000000ff0500728c */ /* 0x000fd2000bf05300 */
[----:B------:R-:W-:Y:S05]  /*8aa0*/  BRA.U UP0, `(.L_x_141) ;  /* 0x00000001000c7547 */ /* 0x000fea000b800000 */
[----:B------:R-:W-:-:S13]  /*8ab0*/  FSETP.NEU.AND P0, PT, R49, RZ, PT ;  /* 0x000000ff3100720b */ /* 0x000fda0003f0d000 */
[----:B------:R-:W-:Y:S05]  /*8ac0*/  @!P0 EXIT ;  /* 0x000000000000894d */ /* 0x000fea0003800000 */
[----:B------:R-:W-:Y:S05]  /*8ad0*/  BRA `(.L_x_140) ;  /* 0x00000000002c7947 */ /* 0x000fea0003800000 */
.L_x_141:
[----:B------:R-:W-:Y:S01]  /*8ae0*/  ISETP.NE.AND P0, PT, R102, RZ, PT ;  /* 0x000000ff6600720c */ /* 0x000fe20003f05270 */
[----:B------:R-:W-:-:S12]  /*8af0*/  BSSY.RECONVERGENT B0, `(.L_x_140) ;  /* 0x0000009000007945 */ /* 0x000fd80003800200 */
[----:B------:R-:W-:Y:S05]  /*8b00*/  @P0 BRA `(.L_x_142) ;  /* 0x0000000000140947 */ /* 0x000fea0003800000 */
[----:B------:R-:W1:Y:S02]  /*8b10*/  LDCU.64 UR4, c[0x0][0xc88] ;  /* 0x00019100ff0477ac */ /* 0x000e640008000a00 */
[----:B-1----:R-:W-:-:S04]  /*8b20*/  ISETP.NE.U32.AND P0, PT, RZ, UR4, PT ;  /* 0x00000004ff007c0c */ /* 0x002fc8000bf05070 */
[----:B------:R-:W-:-:S13]  /*8b30*/  ISETP.NE.AND.EX P0, PT, RZ, UR5, PT, P0 ;  /* 0x00000005ff007c0c */ /* 0x000fda000bf05300 */
[----:B------:R-:W-:Y:S05]  /*8b40*/  @!P0 EXIT ;  /* 0x000000000000894d */ /* 0x000fea0003800000 */
[----:B------:R-:W-:Y:S05]  /*8b50*/  BRA `(.L_x_143) ;  /* 0x0000000000087947 */ /* 0x000fea0003800000 */
.L_x_142:
[----:B------:R-:W-:-:S13]  /*8b60*/  FSETP.NEU.AND P0, PT, R49, RZ, PT ;  /* 0x000000ff3100720b */ /* 0x000fda0003f0d000 */
[----:B------:R-:W-:Y:S05]  /*8b70*/  @!P0 EXIT ;  /* 0x000000000000894d */ /* 0x000fea0003800000 */
.L_x_143:
[----:B------:R-:W-:Y:S05]  /*8b80*/  BSYNC.RECONVERGENT B0 ;  /* 0x0000000000007941 */ /* 0x000fea0003800200 */
.L_x_140:
[----:B------:R-:W-:Y:S01]  /*8b90*/  ULEA UR4, UR49, UR48, 0x3 ;  /* 0x0000003031047291 */ /* 0x000fe2000f8e18ff */
[----:B------:R-:W-:-:S04]  /*8ba0*/  DEPBAR.LE SB0, 0x0 ;  /* 0x000080000000791a */ /* 0x000fc80000000000 */
[----:B------:R-:W-:-:S04]  /*8bb0*/  UIADD3 UR4, UPT, UPT, UR4, 0x1d8, URZ ;  /* 0x000001d804047890 */ /* 0x000fc8000fffe0ff */
[----:B------:R-:W-:-:S09]  /*8bc0*/  UPRMT UR4, UR45, 0x654, UR4 ;  /* 0x000006542d047896 */ /* 0x000fd20008000004 */
[----:B------:R-:W-:Y:S01]  /*8bd0*/  SYNCS.ARRIVE.TRANS64.RED.A1T0 RZ, [UR4], RZ ;  /* 0x000000ffffff79a7 */ /* 0x000fe20008100404 */
[----:B------:R-:W-:Y:S05]  /*8be0*/  EXIT ;  /* 0x000000000000794d */ /* 0x000fea0003800000 */
.L_x_20:
[----:B--2---:R2:W1:Y:S02]  /*8bf0*/  SYNCS.PHASECHK.TRANS64.TRYWAIT P0, [R2+URZ+0x250], R3 ;  /* 0x00025003020075a7 */ /* 0x00446400080011ff */
[----:B-1----:R-:W-:Y:S05]  /*8c00*/  @!P0 NANOSLEEP.SYNCS 0x989680 ;  /* 0x009896800000895d */ /* 0x002fea0003900000 */
[----:B------:R-:W1:Y:S02]  /*8c10*/  @!P0 SYNCS.PHASECHK.TRANS64 P0, [R2+URZ+0x250], R3 ;  /* 0x00025003020085a7 */ /* 0x000e6400080010ff */
[----:B-1----:R-:W-:Y:S05]  /*8c20*/  @!P0 BRA `(.L_x_20) ;  /* 0xfffffffc00f08947 */ /* 0x002fea000383ffff */
[----:B------:R-:W-:Y:S05]  /*8c30*/  BRA `(.L_x_144) ;  /* 0xffffff8c00407947 */ /* 0x000fea000383ffff */
.L_x_23:
[----:B------:R-:W-:-:S07]  /*8c40*/  MOV R2, UR41 ;  /* 0x0000002900027c02 */ /* 0x000fce0008000f00 */
.L_x_145:
[----:B-1----:R1:W2:Y:S02]  /*8c50*/  SYNCS.PHASECHK.TRANS64.TRYWAIT P0, [R2+URZ+0xe0], R4 ;  /* 0x0000e004020075a7 */ /* 0x0022a400080011ff */
[----:B--2---:R-:W-:Y:S05]  /*8c60*/  @!P0 NANOSLEEP.SYNCS 0x989680 ;  /* 0x009896800000895d */ /* 0x004fea0003900000 */
[----:B------:R-:W2:Y:S02]  /*8c70*/  @!P0 SYNCS.PHASECHK.TRANS64 P0, [R2+URZ+0xe0], R4 ;  /* 0x0000e004020085a7 */ /* 0x000ea400080010ff */
[----:B--2---:R-:W-:Y:S05]  /*8c80*/  @!P0 BRA `(.L_x_145) ;  /* 0xfffffffc00f08947 */ /* 0x004fea000383ffff */
[----:B------:R-:W-:Y:S05]  /*8c90*/  BRA `(.L_x_22) ;  /* 0xffffff8c00987947 */ /* 0x000fea000383ffff */
.L_x_31:
[----:B------:R-:W-:-:S07]  /*8ca0*/  MOV R2, UR41 ;  /* 0x0000002900027c02 */ /* 0x000fce0008000f00 */
.L_x_146:
[----:B-1----:R1:W2:Y:S02]  /*8cb0*/  SYNCS.PHASECHK.TRANS64.TRYWAIT P0, [R2+URZ+0xe0], R4 ;  /* 0x0000e004020075a7 */ /* 0x0022a400080011ff */
[----:B--2---:R-:W-:Y:S05]  /*8cc0*/  @!P0 NANOSLEEP.SYNCS 0x989680 ;  /* 0x009896800000895d */ /* 0x004fea0003900000 */
[----:B------:R-:W2:Y:S02]  /*8cd0*/  @!P0 SYNCS.PHASECHK.TRANS64 P0, [R2+URZ+0xe0], R4 ;  /* 0x0000e004020085a7 */ /* 0x000ea400080010ff */
[----:B--2---:R-:W-:Y:S05]  /*8ce0*/  @!P0 BRA `(.L_x_146) ;  /* 0xfffffffc00f08947 */ /* 0x004fea000383ffff */
[----:B------:R-:W-:Y:S05]  /*8cf0*/  BRA `(.L_x_30) ;  /* 0xffffff9000947947 */ /* 0x000fea000383ffff */
.L_x_37:
[----:B-1----:R1:W2:Y:S02]  /*8d00*/  SYNCS.PHASECHK.TRANS64.TRYWAIT P0, [R2+URZ+0x200], R3 ;  /* 0x00020003020075a7 */ /* 0x0022a400080011ff */
[----:B--2---:R-:W-:Y:S05]  /*8d10*/  @!P0 NANOSLEEP.SYNCS 0x989680 ;  /* 0x009896800000895d */ /* 0x004fea0003900000 */
[----:B------:R-:W2:Y:S02]  /*8d20*/  @!P0 SYNCS.PHASECHK.TRANS64 P0, [R2+URZ+0x200], R3 ;  /* 0x00020003020085a7 */ /* 0x000ea400080010ff */
[----:B--2---:R-:W-:Y:S05]  /*8d30*/  @!P0 BRA `(.L_x_37) ;  /* 0xfffffffc00f08947 */ /* 0x004fea000383ffff */
[----:B------:R-:W-:Y:S05]  /*8d40*/  BRA `(.L_x_147) ;  /* 0xffffff9400747947 */ /* 0x000fea000383ffff */
.L_x_41:
[----:B----4-:R-:W-:-:S07]  /*8d50*/  MOV R0, UR5 ;  /* 0x0000000500007c02 */ /* 0x010fce0008000f00 */
.L_x_148:
[----:B-1----:R1:W2:Y:S02]  /*8d60*/  SYNCS.PHASECHK.TRANS64.TRYWAIT P0, [R0+URZ], R2 ;  /* 0x00000002000075a7 */ /* 0x0022a400080011ff */
[----:B--2---:R-:W-:Y:S05]  /*8d70*/  @!P0 NANOSLEEP.SYNCS 0x989680 ;  /* 0x009896800000895d */ /* 0x004fea0003900000 */
[----:B------:R-:W2:Y:S02]  /*8d80*/  @!P0 SYNCS.PHASECHK.TRANS64 P0, [R0+URZ], R2 ;  /* 0x00000002000085a7 */ /* 0x000ea400080010ff */
[----:B--2---:R-:W-:Y:S05]  /*8d90*/  @!P0 BRA `(.L_x_148) ;  /* 0xfffffffc00f08947 */ /* 0x004fea000383ffff */
[----:B------:R-:W-:Y:S05]  /*8da0*/  BRA `(.L_x_149) ;  /* 0xffffff9800e87947 */ /* 0x000fea000383ffff */
.L_x_42:
[----:B----4-:R-:W-:-:S07]  /*8db0*/  MOV R0, UR5 ;  /* 0x0000000500007c02 */ /* 0x010fce0008000f00 */
.L_x_150:
[----:B-1----:R1:W2:Y:S02]  /*8dc0*/  SYNCS.PHASECHK.TRANS64.TRYWAIT P0, [R0+URZ], R3 ;  /* 0x00000003000075a7 */ /* 0x0022a400080011ff */
[----:B--2---:R-:W-:Y:S05]  /*8dd0*/  @!P0 NANOSLEEP.SYNCS 0x989680 ;  /* 0x009896800000895d */ /* 0x004fea0003900000 */
[----:B------:R-:W2:Y:S02]  /*8de0*/  @!P0 SYNCS.PHASECHK.TRANS64 P0, [R0+URZ], R3 ;  /* 0x00000003000085a7 */ /* 0x000ea400080010ff */
[----:B--2---:R-:W-:Y:S05]  /*8df0*/  @!P0 BRA `(.L_x_150) ;  /* 0xfffffffc00f08947 */ /* 0x004fea000383ffff */
[----:B------:R-:W-:Y:S05]  /*8e00*/  BRA `(.L_x_151) ;  /* 0xffffff9800f47947 */ /* 0x000fea000383ffff */
.L_x_43:
[----:B----4-:R-:W-:-:S07]  /*8e10*/  MOV R0, UR5 ;  /* 0x0000000500007c02 */ /* 0x010fce0008000f00 */
.L_x_152:
[----:B-1----:R1:W2:Y:S02]  /*8e20*/  SYNCS.PHASECHK.TRANS64.TRYWAIT P0, [R0+URZ], R3 ;  /* 0x00000003000075a7 */ /* 0x0022a400080011ff */
[----:B--2---:R-:W-:Y:S05]  /*8e30*/  @!P0 NANOSLEEP.SYNCS 0x989680 ;  /* 0x009896800000895d */ /* 0x004fea0003900000 */
[----:B------:R-:W2:Y:S02]  /*8e40*/  @!P0 SYNCS.PHASECHK.TRANS64 P0, [R0+URZ], R3 ;  /* 0x00000003000085a7 */ /* 0x000ea400080010ff */
[----:B--2---:R-:W-:Y:S05]  /*8e50*/  @!P0 BRA `(.L_x_152) ;  /* 0xfffffffc00f08947 */ /* 0x004fea000383ffff */
[----:B------:R-:W-:Y:S05]  /*8e60*/  BRA `(.L_x_153) ;  /* 0xffffff9c00007947 */ /* 0x000fea000383ffff */
.L_x_44:
[----:B----4-:R-:W-:-:S07]  /*8e70*/  MOV R0, UR5 ;  /* 0x0000000500007c02 */ /* 0x010fce0008000f00 */
.L_x_154:
[----:B-1----:R1:W2:Y:S02]  /*8e80*/  SYNCS.PHASECHK.TRANS64.TRYWAIT P0, [R0+URZ], R3 ;  /* 0x00000003000075a7 */ /* 0x0022a400080011ff */
[----:B--2---:R-:W-:Y:S05]  /*8e90*/  @!P0 NANOSLEEP.SYNCS 0x989680 ;  /* 0x009896800000895d */ /* 0x004fea0003900000 */
[----:B------:R-:W2:Y:S02]  /*8ea0*/  @!P0 SYNCS.PHASECHK.TRANS64 P0, [R0+URZ], R3 ;  /* 0x00000003000085a7 */ /* 0x000ea400080010ff */
[----:B--2---:R-:W-:Y:S05]  /*8eb0*/  @!P0 BRA `(.L_x_154) ;  /* 0xfffffffc00f08947 */ /* 0x004fea000383ffff */
[----:B------:R-:W-:Y:S05]  /*8ec0*/  BRA `(.L_x_155) ;  /* 0xffffff9c000c7947 */ /* 0x000fea000383ffff */
.L_x_45:
[----:B----4-:R-:W-:-:S07]  /*8ed0*/  MOV R0, UR5 ;  /* 0x0000000500007c02 */ /* 0x010fce0008000f00 */
.L_x_156:
[----:B-1----:R1:W2:Y:S02]  /*8ee0*/  SYNCS.PHASECHK.TRANS64.TRYWAIT P0, [R0+URZ], R3 ;  /* 0x00000003000075a7 */ /* 0x0022a400080011ff */
[----:B--2---:R-:W-:Y:S05]  /*8ef0*/  @!P0 NANOSLEEP.SYNCS 0x989680 ;  /* 0x009896800000895d */ /* 0x004fea0003900000 */
[----:B------:R-:W2:Y:S02]  /*8f00*/  @!P0 SYNCS.PHASECHK.TRANS64 P0, [R0+URZ], R3 ;  /* 0x00000003000085a7 */ /* 0x000ea400080010ff */
[----:B--2---:R-:W-:Y:S05]  /*8f10*/  @!P0 BRA `(.L_x_156) ;  /* 0xfffffffc00f08947 */ /* 0x004fea000383ffff */
[----:B------:R-:W-:Y:S05]  /*8f20*/  BRA `(.L_x_157) ;  /* 0xffffff9c00187947 */ /* 0x000fea000383ffff */
.L_x_46:
[----:B----4-:R-:W-:-:S07]  /*8f30*/  MOV R0, UR5 ;  /* 0x0000000500007c02 */ /* 0x010fce0008000f00 */
.L_x_158:
[----:B-1----:R1:W2:Y:S02]  /*8f40*/  SYNCS.PHASECHK.TRANS64.TRYWAIT P0, [R0+URZ], R3 ;  /* 0x00000003000075a7 */ /* 0x0022a400080011ff */
[----:B--2---:R-:W-:Y:S05]  /*8f50*/  @!P0 NANOSLEEP.SYNCS 0x989680 ;  /* 0x009896800000895d */ /* 0x004fea0003900000 */
[----:B------:R-:W2:Y:S02]  /*8f60*/  @!P0 SYNCS.PHASECHK.TRANS64 P0, [R0+URZ], R3 ;  /* 0x00000003000085a7 */ /* 0x000ea400080010ff */
[----:B--2---:R-:W-:Y:S05]  /*8f70*/  @!P0 BRA `(.L_x_158) ;  /* 0xfffffffc00f08947 */ /* 0x004fea000383ffff */
[----:B------:R-:W-:Y:S05]  /*8f80*/  BRA `(.L_x_159) ;  /* 0xffffff9c00247947 */ /* 0x000fea000383ffff */
.L_x_47:
[----:B----4-:R-:W-:-:S07]  /*8f90*/  MOV R0, UR5 ;  /* 0x0000000500007c02 */ /* 0x010fce0008000f00 */
.L_x_160:
[----:B-1----:R1:W2:Y:S02]  /*8fa0*/  SYNCS.PHASECHK.TRANS64.TRYWAIT P0, [R0+URZ], R3 ;  /* 0x00000003000075a7 */ /* 0x0022a400080011ff */
[----:B--2---:R-:W-:Y:S05]  /*8fb0*/  @!P0 NANOSLEEP.SYNCS 0x989680 ;  /* 0x009896800000895d */ /* 0x004fea0003900000 */
[----:B------:R-:W2:Y:S02]  /*8fc0*/  @!P0 SYNCS.PHASECHK.TRANS64 P0, [R0+URZ], R3 ;  /* 0x00000003000085a7 */ /* 0x000ea400080010ff */
[----:B--2---:R-:W-:Y:S05]  /*8fd0*/  @!P0 BRA `(.L_x_160) ;  /* 0xfffffffc00f08947 */ /* 0x004fea000383ffff */
[----:B------:R-:W-:Y:S05]  /*8fe0*/  BRA `(.L_x_161) ;  /* 0xffffff9c00307947 */ /* 0x000fea000383ffff */
.L_x_48:
[----:B----4-:R-:W-:-:S07]  /*8ff0*/  MOV R0, UR5 ;  /* 0x0000000500007c02 */ /* 0x010fce0008000f00 */
.L_x_162:
[----:B-1----:R1:W2:Y:S02]  /*9000*/  SYNCS.PHASECHK.TRANS64.TRYWAIT P0, [R0+URZ], R3 ;  /* 0x00000003000075a7 */ /* 0x0022a400080011ff */
[----:B--2---:R-:W-:Y:S05]  /*9010*/  @!P0 NANOSLEEP.SYNCS 0x989680 ;  /* 0x009896800000895d */ /* 0x004fea0003900000 */
[----:B------:R-:W2:Y:S02]  /*9020*/  @!P0 SYNCS.PHASECHK.TRANS64 P0, [R0+URZ], R3 ;  /* 0x00000003000085a7 */ /* 0x000ea400080010ff */
[----:B--2---:R-:W-:Y:S05]  /*9030*/  @!P0 BRA `(.L_x_162) ;  /* 0xfffffffc00f08947 */ /* 0x004fea000383ffff */
[----:B------:R-:W-:Y:S05]  /*9040*/  BRA `(.L_x_163) ;  /* 0xffffff9c003c7947 */ /* 0x000fea000383ffff */
.L_x_49:
[----:B----4-:R-:W-:-:S07]  /*9050*/  MOV R0, UR5 ;  /* 0x0000000500007c02 */ /* 0x010fce0008000f00 */
.L_x_164:
[----:B-1----:R1:W2:Y:S02]  /*9060*/  SYNCS.PHASECHK.TRANS64.TRYWAIT P0, [R0+URZ], R3 ;  /* 0x00000003000075a7 */ /* 0x0022a400080011ff */
[----:B--2---:R-:W-:Y:S05]  /*9070*/  @!P0 NANOSLEEP.SYNCS 0x989680 ;  /* 0x009896800000895d */ /* 0x004fea0003900000 */
[----:B------:R-:W2:Y:S02]  /*9080*/  @!P0 SYNCS.PHASECHK.TRANS64 P0, [R0+URZ], R3 ;  /* 0x00000003000085a7 */ /* 0x000ea400080010ff */
[----:B--2---:R-:W-:Y:S05]  /*9090*/  @!P0 BRA `(.L_x_164) ;  /* 0xfffffffc00f08947 */ /* 0x004fea000383ffff */
[----:B------:R-:W-:Y:S05]  /*90a0*/  BRA `(.L_x_165) ;  /* 0xffffff9c00487947 */ /* 0x000fea000383ffff */
.L_x_50:
[----:B----4-:R-:W-:-:S07]  /*90b0*/  MOV R0, UR5 ;  /* 0x0000000500007c02 */ /* 0x010fce0008000f00 */
.L_x_166:
[----:B-1----:R1:W2:Y:S02]  /*90c0*/  SYNCS.PHASECHK.TRANS64.TRYWAIT P0, [R0+URZ], R3 ;  /* 0x00000003000075a7 */ /* 0x0022a400080011ff */
[----:B--2---:R-:W-:Y:S05]  /*90d0*/  @!P0 NANOSLEEP.SYNCS 0x989680 ;  /* 0x009896800000895d */ /* 0x004fea0003900000 */
[----:B------:R-:W2:Y:S02]  /*90e0*/  @!P0 SYNCS.PHASECHK.TRANS64 P0, [R0+URZ], R3 ;  /* 0x00000003000085a7 */ /* 0x000ea400080010ff */
[----:B--2---:R-:W-:Y:S05]  /*90f0*/  @!P0 BRA `(.L_x_166) ;  /* 0xfffffffc00f08947 */ /* 0x004fea000383ffff */
[----:B------:R-:W-:Y:S05]  /*9100*/  BRA `(.L_x_167) ;  /* 0xffffff9c00547947 */ /* 0x000fea000383ffff */
.L_x_51:
[----:B----4-:R-:W-:-:S07]  /*9110*/  MOV R0, UR5 ;  /* 0x0000000500007c02 */ /* 0x010fce0008000f00 */
.L_x_168:
[----:B-1----:R1:W2:Y:S02]  /*9120*/  SYNCS.PHASECHK.TRANS64.TRYWAIT P0, [R0+URZ], R3 ;  /* 0x00000003000075a7 */ /* 0x0022a400080011ff */
[----:B--2---:R-:W-:Y:S05]  /*9130*/  @!P0 NANOSLEEP.SYNCS 0x989680 ;  /* 0x009896800000895d */ /* 0x004fea0003900000 */
[----:B------:R-:W2:Y:S02]  /*9140*/  @!P0 SYNCS.PHASECHK.TRANS64 P0, [R0+URZ], R3 ;  /* 0x00000003000085a7 */ /* 0x000ea400080010ff */
[----:B--2---:R-:W-:Y:S05]  /*9150*/  @!P0 BRA `(.L_x_168) ;  /* 0xfffffffc00f08947 */ /* 0x004fea000383ffff */
[----:B------:R-:W-:Y:S05]  /*9160*/  BRA `(.L_x_169) ;  /* 0xffffff9c00607947 */ /* 0x000fea000383ffff */
.L_x_52:
[----:B----4-:R-:W-:-:S07]  /*9170*/  MOV R0, UR5 ;  /* 0x0000000500007c02 */ /* 0x010fce0008000f00 */
.L_x_170:
[----:B-1----:R1:W2:Y:S02]  /*9180*/  SYNCS.PHASECHK.TRANS64.TRYWAIT P0, [R0+URZ], R3 ;  /* 0x00000003000075a7 */ /* 0x0022a400080011ff */
[----:B--2---:R-:W-:Y:S05]  /*9190*/  @!P0 NANOSLEEP.SYNCS 0x989680 ;  /* 0x009896800000895d */ /* 0x004fea0003900000 */
[----:B------:R-:W2:Y:S02]  /*91a0*/  @!P0 SYNCS.PHASECHK.TRANS64 P0, [R0+URZ], R3 ;  /* 0x00000003000085a7 */ /* 0x000ea400080010ff */
[----:B--2---:R-:W-:Y:S05]  /*91b0*/  @!P0 BRA `(.L_x_170) ;  /* 0xfffffffc00f08947 */ /* 0x004fea000383ffff */
[----:B------:R-:W-:Y:S05]  /*91c0*/  BRA `(.L_x_171) ;  /* 0xffffff9c006c7947 */ /* 0x000fea000383ffff */
.L_x_53:
[----:B----4-:R-:W-:-:S07]  /*91d0*/  MOV R0, UR5 ;  /* 0x0000000500007c02 */ /* 0x010fce0008000f00 */
.L_x_172:
[----:B-1----:R1:W2:Y:S02]  /*91e0*/  SYNCS.PHASECHK.TRANS64.TRYWAIT P0, [R0+URZ], R3 ;  /* 0x00000003000075a7 */ /* 0x0022a400080011ff */
[----:B--2---:R-:W-:Y:S05]  /*91f0*/  @!P0 NANOSLEEP.SYNCS 0x989680 ;  /* 0x009896800000895d */ /* 0x004fea0003900000 */
[----:B------:R-:W2:Y:S02]  /*9200*/  @!P0 SYNCS.PHASECHK.TRANS64 P0, [R0+URZ], R3 ;  /* 0x00000003000085a7 */ /* 0x000ea400080010ff */
[----:B--2---:R-:W-:Y:S05]  /*9210*/  @!P0 BRA `(.L_x_172) ;  /* 0xfffffffc00f08947 */ /* 0x004fea000383ffff */
[----:B------:R-:W-:Y:S05]  /*9220*/  BRA `(.L_x_173) ;  /* 0xffffff9c00787947 */ /* 0x000fea000383ffff */
.L_x_54:
[----:B----4-:R-:W-:-:S07]  /*9230*/  MOV R0, UR5 ;  /* 0x0000000500007c02 */ /* 0x010fce0008000f00 */
.L_x_174:
[----:B-1----:R1:W2:Y:S02]  /*9240*/  SYNCS.PHASECHK.TRANS64.TRYWAIT P0, [R0+URZ], R3 ;  /* 0x00000003000075a7 */ /* 0x0022a400080011ff */
[----:B--2---:R-:W-:Y:S05]  /*9250*/  @!P0 NANOSLEEP.SYNCS 0x989680 ;  /* 0x009896800000895d */ /* 0x004fea0003900000 */
[----:B------:R-:W2:Y:S02]  /*9260*/  @!P0 SYNCS.PHASECHK.TRANS64 P0, [R0+URZ], R3 ;  /* 0x00000003000085a7 */ /* 0x000ea400080010ff */
[----:B--2---:R-:W-:Y:S05]  /*9270*/  @!P0 BRA `(.L_x_174) ;  /* 0xfffffffc00f08947 */ /* 0x004fea000383ffff */
[----:B------:R-:W-:Y:S05]  /*9280*/  BRA `(.L_x_175) ;  /* 0xffffff9c00847947 */ /* 0x000fea000383ffff */
.L_x_55:
[----:B----4-:R-:W-:-:S07]  /*9290*/  MOV R0, UR5 ;  /* 0x0000000500007c02 */ /* 0x010fce0008000f00 */
.L_x_176:
[----:B-1----:R1:W2:Y:S02]  /*92a0*/  SYNCS.PHASECHK.TRANS64.TRYWAIT P0, [R0+URZ], R3 ;  /* 0x00000003000075a7 */ /* 0x0022a400080011ff */
[----:B--2---:R-:W-:Y:S05]  /*92b0*/  @!P0 NANOSLEEP.SYNCS 0x989680 ;  /* 0x009896800000895d */ /* 0x004fea0003900000 */
[----:B------:R-:W2:Y:S02]  /*92c0*/  @!P0 SYNCS.PHASECHK.TRANS64 P0, [R0+URZ], R3 ;  /* 0x00000003000085a7 */ /* 0x000ea400080010ff */
[----:B--2---:R-:W-:Y:S05]  /*92d0*/  @!P0 BRA `(.L_x_176) ;  /* 0xfffffffc00f08947 */ /* 0x004fea000383ffff */
[----:B------:R-:W-:Y:S05]  /*92e0*/  BRA `(.L_x_177) ;  /* 0xffffff9c00907947 */ /* 0x000fea000383ffff */
.L_x_56:
[----:B----4-:R-:W-:-:S07]  /*92f0*/  MOV R0, UR5 ;  /* 0x0000000500007c02 */ /* 0x010fce0008000f00 */
.L_x_178:
[----:B-1----:R1:W2:Y:S02]  /*9300*/  SYNCS.PHASECHK.TRANS64.TRYWAIT P0, [R0+URZ], R3 ;  /* 0x00000003000075a7 */ /* 0x0022a400080011ff */
[----:B--2---:R-:W-:Y:S05]  /*9310*/  @!P0 NANOSLEEP.SYNCS 0x989680 ;  /* 0x009896800000895d */ /* 0x004fea0003900000 */
[----:B------:R-:W2:Y:S02]  /*9320*/  @!P0 SYNCS.PHASECHK.TRANS64 P0, [R0+URZ], R3 ;  /* 0x00000003000085a7 */ /* 0x000ea400080010ff */
[----:B--2---:R-:W-:Y:S05]  /*9330*/  @!P0 BRA `(.L_x_178) ;  /* 0xfffffffc00f08947 */ /* 0x004fea000383ffff */
[----:B------:R-:W-:Y:S05]  /*9340*/  BRA `(.L_x_179) ;  /* 0xffffff9c009c7947 */ /* 0x000fea000383ffff */
.L_x_57:
[----:B----4-:R-:W-:-:S07]  /*9350*/  MOV R0, UR5 ;  /* 0x0000000500007c02 */ /* 0x010fce0008000f00 */
.L_x_180:
[----:B-1----:R1:W2:Y:S02]  /*9360*/  SYNCS.PHASECHK.TRANS64.TRYWAIT P0, [R0+URZ], R3 ;  /* 0x00000003000075a7 */ /* 0x0022a400080011ff */
[----:B--2---:R-:W-:Y:S05]  /*9370*/  @!P0 NANOSLEEP.SYNCS 0x989680 ;  /* 0x009896800000895d */ /* 0x004fea0003900000 */
[----:B------:R-:W2:Y:S02]  /*9380*/  @!P0 SYNCS.PHASECHK.TRANS64 P0, [R0+URZ], R3 ;  /* 0x00000003000085a7 */ /* 0x000ea400080010ff */
[----:B--2---:R-:W-:Y:S05]  /*9390*/  @!P0 BRA `(.L_x_180) ;  /* 0xfffffffc00f08947 */ /* 0x004fea000383ffff */
[----:B------:R-:W-:Y:S05]  /*93a0*/  BRA `(.L_x_181) ;  /* 0xffffff9c00a87947 */ /* 0x000fea000383ffff */
.L_x_58:
[----:B----4-:R-:W-:-:S07]  /*93b0*/  MOV R0, UR5 ;  /* 0x0000000500007c02 */ /* 0x010fce0008000f00 */
.L_x_182:
[----:B-1----:R1:W2:Y:S02]  /*93c0*/  SYNCS.PHASECHK.TRANS64.TRYWAIT P0, [R0+URZ], R3 ;  /* 0x00000003000075a7 */ /* 0x0022a400080011ff */
[----:B--2---:R-:W-:Y:S05]  /*93d0*/  @!P0 NANOSLEEP.SYNCS 0x989680 ;  /* 0x009896800000895d */ /* 0x004fea0003900000 */
[----:B------:R-:W2:Y:S02]  /*93e0*/  @!P0 SYNCS.PHASECHK.TRANS64 P0, [R0+URZ], R3 ;  /* 0x00000003000085a7 */ /* 0x000ea400080010ff */
[----:B--2---:R-:W-:Y:S05]  /*93f0*/  @!P0 BRA `(.L_x_182) ;  /* 0xfffffffc00f08947 */ /* 0x004fea000383ffff */
[----:B------:R-:W-:Y:S05]  /*9400*/  BRA `(.L_x_183) ;  /* 0xffffff9c00b47947 */ /* 0x000fea000383ffff */
.L_x_59:
[----:B----4-:R-:W-:-:S07]  /*9410*/  MOV R0, UR5 ;  /* 0x0000000500007c02 */ /* 0x010fce0008000f00 */
.L_x_184:
[----:B-1----:R1:W2:Y:S02]  /*9420*/  SYNCS.PHASECHK.TRANS64.TRYWAIT P0, [R0+URZ], R3 ;  /* 0x00000003000075a7 */ /* 0x0022a400080011ff */
[----:B--2---:R-:W-:Y:S05]  /*9430*/  @!P0 NANOSLEEP.SYNCS 0x989680 ;  /* 0x009896800000895d */ /* 0x004fea0003900000 */
[----:B------:R-:W2:Y:S02]  /*9440*/  @!P0 SYNCS.PHASECHK.TRANS64 P0, [R0+URZ], R3 ;  /* 0x00000003000085a7 */ /* 0x000ea400080010ff */
[----:B--2---:R-:W-:Y:S05]  /*9450*/  @!P0 BRA `(.L_x_184) ;  /* 0xfffffffc00f08947 */ /* 0x004fea000383ffff */
[----:B------:R-:W-:Y:S05]  /*9460*/  BRA `(.L_x_185) ;  /* 0xffffff9c00c07947 */ /* 0x000fea000383ffff */
.L_x_60:
[----:B----4-:R-:W-:-:S07]  /*9470*/  MOV R0, UR5 ;  /* 0x0000000500007c02 */ /* 0x010fce0008000f00 */
.L_x_186:
[----:B-1----:R1:W2:Y:S02]  /*9480*/  SYNCS.PHASECHK.TRANS64.TRYWAIT P0, [R0+URZ], R3 ;  /* 0x00000003000075a7 */ /* 0x0022a400080011ff */
[----:B--2---:R-:W-:Y:S05]  /*9490*/  @!P0 NANOSLEEP.SYNCS 0x989680 ;  /* 0x009896800000895d */ /* 0x004fea0003900000 */
[----:B------:R-:W2:Y:S02]  /*94a0*/  @!P0 SYNCS.PHASECHK.TRANS64 P0, [R0+URZ], R3 ;  /* 0x00000003000085a7 */ /* 0x000ea400080010ff */
[----:B--2---:R-:W-:Y:S05]  /*94b0*/  @!P0 BRA `(.L_x_186) ;  /* 0xfffffffc00f08947 */ /* 0x004fea000383ffff */
[----:B------:R-:W-:Y:S05]  /*94c0*/  BRA `(.L_x_187) ;  /* 0xffffff9c00cc7947 */ /* 0x000fea000383ffff */
.L_x_61:
[----:B----4-:R-:W-:-:S07]  /*94d0*/  MOV R0, UR5 ;  /* 0x0000000500007c02 */ /* 0x010fce0008000f00 */
.L_x_188:
[----:B-1----:R1:W2:Y:S02]  /*94e0*/  SYNCS.PHASECHK.TRANS64.TRYWAIT P0, [R0+URZ], R3 ;  /* 0x00000003000075a7 */ /* 0x0022a400080011ff */
[----:B--2---:R-:W-:Y:S05]  /*94f0*/  @!P0 NANOSLEEP.SYNCS 0x989680 ;  /* 0x009896800000895d */ /* 0x004fea0003900000 */
[----:B------:R-:W2:Y:S02]  /*9500*/  @!P0 SYNCS.PHASECHK.TRANS64 P0, [R0+URZ], R3 ;  /* 0x00000003000085a7 */ /* 0x000ea400080010ff */
[----:B--2---:R-:W-:Y:S05]  /*9510*/  @!P0 BRA `(.L_x_188) ;  /* 0xfffffffc00f08947 */ /* 0x004fea000383ffff */
[----:B------:R-:W-:Y:S05]  /*9520*/  BRA `(.L_x_189) ;  /* 0xffffff9c00d87947 */ /* 0x000fea000383ffff */
.L_x_62:
[----:B----4-:R-:W-:-:S07]  /*9530*/  MOV R0, UR5 ;  /* 0x0000000500007c02 */ /* 0x010fce0008000f00 */
.L_x_190:
[----:B-1----:R1:W2:Y:S02]  /*9540*/  SYNCS.PHASECHK.TRANS64.TRYWAIT P0, [R0+URZ], R3 ;  /* 0x00000003000075a7 */ /* 0x0022a400080011ff */
[----:B--2---:R-:W-:Y:S05]  /*9550*/  @!P0 NANOSLEEP.SYNCS 0x989680 ;  /* 0x009896800000895d */ /* 0x004fea0003900000 */
[----:B------:R-:W2:Y:S02]  /*9560*/  @!P0 SYNCS.PHASECHK.TRANS64 P0, [R0+URZ], R3 ;  /* 0x00000003000085a7 */ /* 0x000ea400080010ff */
[----:B--2---:R-:W-:Y:S05]  /*9570*/  @!P0 BRA `(.L_x_190) ;  /* 0xfffffffc00f08947 */ /* 0x004fea000383ffff */
[----:B------:R-:W-:Y:S05]  /*9580*/  BRA `(.L_x_191) ;  /* 0xffffff9c00e47947 */ /* 0x000fea000383ffff */
.L_x_63:
[----:B----4-:R-:W-:-:S07]  /*9590*/  MOV R0, UR5 ;  /* 0x0000000500007c02 */ /* 0x010fce0008000f00 */
.L_x_192:
[----:B-1----:R1:W2:Y:S02]  /*95a0*/  SYNCS.PHASECHK.TRANS64.TRYWAIT P0, [R0+URZ], R3 ;  /* 0x00000003000075a7 */ /* 0x0022a400080011ff */
[----:B--2---:R-:W-:Y:S05]  /*95b0*/  @!P0 NANOSLEEP.SYNCS 0x989680 ;  /* 0x009896800000895d */ /* 0x004fea0003900000 */
[----:B------:R-:W2:Y:S02]  /*95c0*/  @!P0 SYNCS.PHASECHK.TRANS64 P0, [R0+URZ], R3 ;  /* 0x00000003000085a7 */ /* 0x000ea400080010ff */
[----:B--2---:R-:W-:Y:S05]  /*95d0*/  @!P0 BRA `(.L_x_192) ;  /* 0xfffffffc00f08947 */ /* 0x004fea000383ffff */
[----:B------:R-:W-:Y:S05]  /*95e0*/  BRA `(.L_x_193) ;  /* 0xffffff9c00f07947 */ /* 0x000fea000383ffff */
.L_x_64:
[----:B----4-:R-:W-:-:S07]  /*95f0*/  MOV R0, UR5 ;  /* 0x0000000500007c02 */ /* 0x010fce0008000f00 */
.L_x_194:
[----:B-1----:R1:W2:Y:S02]  /*9600*/  SYNCS.PHASECHK.TRANS64.TRYWAIT P0, [R0+URZ], R3 ;  /* 0x00000003000075a7 */ /* 0x0022a400080011ff */
[----:B--2---:R-:W-:Y:S05]  /*9610*/  @!P0 NANOSLEEP.SYNCS 0x989680 ;  /* 0x009896800000895d */ /* 0x004fea0003900000 */
[----:B------:R-:W2:Y:S02]  /*9620*/  @!P0 SYNCS.PHASECHK.TRANS64 P0, [R0+URZ], R3 ;  /* 0x00000003000085a7 */ /* 0x000ea400080010ff */
[----:B--2---:R-:W-:Y:S05]  /*9630*/  @!P0 BRA `(.L_x_194) ;  /* 0xfffffffc00f08947 */ /* 0x004fea000383ffff */
[----:B------:R-:W-:Y:S05]  /*9640*/  BRA `(.L_x_195) ;  /* 0xffffff9c00fc7947 */ /* 0x000fea000383ffff */
.L_x_65:
[----:B----4-:R-:W-:-:S07]  /*9650*/  MOV R0, UR5 ;  /* 0x0000000500007c02 */ /* 0x010fce0008000f00 */
.L_x_196:
[----:B-1----:R1:W2:Y:S02]  /*9660*/  SYNCS.PHASECHK.TRANS64.TRYWAIT P0, [R0+URZ], R3 ;  /* 0x00000003000075a7 */ /* 0x0022a400080011ff */
[----:B--2---:R-:W-:Y:S05]  /*9670*/  @!P0 NANOSLEEP.SYNCS 0x989680 ;  /* 0x009896800000895d */ /* 0x004fea0003900000 */
[----:B------:R-:W2:Y:S02]  /*9680*/  @!P0 SYNCS.PHASECHK.TRANS64 P0, [R0+URZ], R3 ;  /* 0x00000003000085a7 */ /* 0x000ea400080010ff */
[----:B--2---:R-:W-:Y:S05]  /*9690*/  @!P0 BRA `(.L_x_196) ;  /* 0xfffffffc00f08947 */ /* 0x004fea000383ffff */
[----:B------:R-:W-:Y:S05]  /*96a0*/  BRA `(.L_x_197) ;  /* 0xffffffa000087947 */ /* 0x000fea000383ffff */
.L_x_66:
[----:B----4-:R-:W-:-:S07]  /*96b0*/  MOV R0, UR5 ;  /* 0x0000000500007c02 */ /* 0x010fce0008000f00 */
.L_x_198:
[----:B-1----:R1:W2:Y:S02]  /*96c0*/  SYNCS.PHASECHK.TRANS64.TRYWAIT P0, [R0+URZ], R3 ;  /* 0x00000003000075a7 */ /* 0x0022a400080011ff */
[----:B--2---:R-:W-:Y:S05]  /*96d0*/  @!P0 NANOSLEEP.SYNCS 0x989680 ;  /* 0x009896800000895d */ /* 0x004fea0003900000 */
[----:B------:R-:W2:Y:S02]  /*96e0*/  @!P0 SYNCS.PHASECHK.TRANS64 P0, [R0+URZ], R3 ;  /* 0x00000003000085a7 */ /* 0x000ea400080010ff */
[----:B--2---:R-:W-:Y:S05]  /*96f0*/  @!P0 BRA `(.L_x_198) ;  /* 0xfffffffc00f08947 */ /* 0x004fea000383ffff */
[----:B------:R-:W-:Y:S05]  /*9700*/  BRA `(.L_x_199) ;  /* 0xffffffa000147947 */ /* 0x000fea000383ffff */
.L_x_67:
[----:B----4-:R-:W-:-:S07]  /*9710*/  MOV R0, UR5 ;  /* 0x0000000500007c02 */ /* 0x010fce0008000f00 */
.L_x_200:
[----:B-1----:R1:W2:Y:S02]  /*9720*/  SYNCS.PHASECHK.TRANS64.TRYWAIT P0, [R0+URZ], R3 ;  /* 0x00000003000075a7 */ /* 0x0022a400080011ff */
[----:B--2---:R-:W-:Y:S05]  /*9730*/  @!P0 NANOSLEEP.SYNCS 0x989680 ;  /* 0x009896800000895d */ /* 0x004fea0003900000 */
[----:B------:R-:W2:Y:S02]  /*9740*/  @!P0 SYNCS.PHASECHK.TRANS64 P0, [R0+URZ], R3 ;  /* 0x00000003000085a7 */ /* 0x000ea400080010ff */
[----:B--2---:R-:W-:Y:S05]  /*9750*/  @!P0 BRA `(.L_x_200) ;  /* 0xfffffffc00f08947 */ /* 0x004fea000383ffff */
[----:B------:R-:W-:Y:S05]  /*9760*/  BRA `(.L_x_201) ;  /* 0xffffffa000207947 */ /* 0x000fea000383ffff */
.L_x_70:
[----:B-1----:R1:W2:Y:S02]  /*9770*/  SYNCS.PHASECHK.TRANS64.TRYWAIT P0, [R0+URZ+0x240], R4 ;  /* 0x00024004000075a7 */ /* 0x0022a400080011ff */
[----:B--2---:R-:W-:Y:S05]  /*9780*/  @!P0 NANOSLEEP.SYNCS 0x989680 ;  /* 0x009896800000895d */ /* 0x004fea0003900000 */
[----:B------:R-:W2:Y:S02]  /*9790*/  @!P0 SYNCS.PHASECHK.TRANS64 P0, [R0+URZ+0x240], R4 ;  /* 0x00024004000085a7 */ /* 0x000ea400080010ff */
[----:B--2---:R-:W-:Y:S05]  /*97a0*/  @!P0 BRA `(.L_x_70) ;  /* 0xfffffffc00f08947 */ /* 0x004fea000383ffff */
[----:B------:R-:W-:Y:S05]  /*97b0*/  BRA `(.L_x_202) ;  /* 0xffffffa0007c7947 */ /* 0x000fea000383ffff */
.L_x_71:
[----:B------:R-:W-:-:S07]  /*97c0*/  MOV R0, UR5 ;  /* 0x0000000500007c02 */ /* 0x000fce0008000f00 */
.L_x_203:
[----:B-1----:R1:W2:Y:S02]  /*97d0*/  SYNCS.PHASECHK.TRANS64.TRYWAIT P0, [R0+URZ+0x210], R5 ;  /* 0x00021005000075a7 */ /* 0x0022a400080011ff */
[----:B--2---:R-:W-:Y:S05]  /*97e0*/  @!P0 NANOSLEEP.SYNCS 0x989680 ;  /* 0x009896800000895d */ /* 0x004fea0003900000 */
[----:B------:R-:W2:Y:S02]  /*97f0*/  @!P0 SYNCS.PHASECHK.TRANS64 P0, [R0+URZ+0x210], R5 ;  /* 0x00021005000085a7 */ /* 0x000ea400080010ff */
[----:B--2---:R-:W-:Y:S05]  /*9800*/  @!P0 BRA `(.L_x_203) ;  /* 0xfffffffc00f08947 */ /* 0x004fea000383ffff */
[----:B------:R-:W-:Y:S05]  /*9810*/  BRA `(.L_x_204) ;  /* 0xffffffa0008c7947 */ /* 0x000fea000383ffff */
.L_x_72:
[----:B-1----:R1:W2:Y:S02]  /*9820*/  SYNCS.PHASECHK.TRANS64.TRYWAIT P1, [R0+URZ+0x200], R4 ;  /* 0x00020004000075a7 */ /* 0x0022a400080211ff */
[----:B--2---:R-:W-:Y:S05]  /*9830*/  @!P1 NANOSLEEP.SYNCS 0x989680 ;  /* 0x009896800000995d */ /* 0x004fea0003900000 */
[----:B------:R-:W2:Y:S02]  /*9840*/  @!P1 SYNCS.PHASECHK.TRANS64 P1, [R0+URZ+0x200], R4 ;  /* 0x00020004000095a7 */ /* 0x000ea400080210ff */
[----:B--2---:R-:W-:Y:S05]  /*9850*/  @!P1 BRA `(.L_x_72) ;  /* 0xfffffffc00f09947 */ /* 0x004fea000383ffff */
[----:B------:R-:W-:Y:S05]  /*9860*/  BRA `(.L_x_205) ;  /* 0xffffffa000bc7947 */ /* 0x000fea000383ffff */
.L_x_75:
[----:B------:R-:W-:-:S07]  /*9870*/  MOV R0, UR5 ;  /* 0x0000000500007c02 */ /* 0x000fce0008000f00 */
.L_x_206:
[----:B-1----:R1:W2:Y:S02]  /*9880*/  SYNCS.PHASECHK.TRANS64.TRYWAIT P0, [R0+URZ+0x210], R2 ;  /* 0x00021002000075a7 */ /* 0x0022a400080011ff */
[----:B--2---:R-:W-:Y:S05]  /*9890*/  @!P0 NANOSLEEP.SYNCS 0x989680 ;  /* 0x009896800000895d */ /* 0x004fea0003900000 */
[----:B------:R-:W2:Y:S02]  /*98a0*/  @!P0 SYNCS.PHASECHK.TRANS64 P0, [R0+URZ+0x210], R2 ;  /* 0x00021002000085a7 */ /* 0x000ea400080010ff */
[----:B--2---:R-:W-:Y:S05]  /*98b0*/  @!P0 BRA `(.L_x_206) ;  /* 0xfffffffc00f08947 */ /* 0x004fea000383ffff */
[----:B------:R-:W-:Y:S05]  /*98c0*/  BRA `(.L_x_74) ;  /* 0xffffffa400107947 */ /* 0x000fea000383ffff */
.L_x_82:
[----:B--2---:R2:W4:Y:S02]  /*98d0*/  SYNCS.PHASECHK.TRANS64.TRYWAIT P0, [R2+URZ+0x200], R3 ;  /* 0x00020003020075a7 */ /* 0x00452400080011ff */
[----:B----4-:R-:W-:Y:S05]  /*98e0*/  @!P0 NANOSLEEP.SYNCS 0x989680 ;  /* 0x009896800000895d */ /* 0x010fea0003900000 */
[----:B------:R-:W4:Y:S02]  /*98f0*/  @!P0 SYNCS.PHASECHK.TRANS64 P0, [R2+URZ+0x200], R3 ;  /* 0x00020003020085a7 */ /* 0x000f2400080010ff */
[----:B----4-:R-:W-:Y:S05]  /*9900*/  @!P0 BRA `(.L_x_82) ;  /* 0xfffffffc00f08947 */ /* 0x010fea000383ffff */
[----:B------:R-:W-:Y:S05]  /*9910*/  BRA `(.L_x_207) ;  /* 0xffffffa800987947 */ /* 0x000fea000383ffff */
.L_x_85:
[----:B------:R-:W-:-:S07]  /*9920*/  MOV R3, UR11 ;  /* 0x0000000b00037c02 */ /* 0x000fce0008000f00 */
.L_x_208:
[----:B--2---:R2:W3:Y:S02]  /*9930*/  SYNCS.PHASECHK.TRANS64.TRYWAIT P0, [R3+URZ+0x230], R2 ;  /* 0x00023002030075a7 */ /* 0x0044e400080011ff */
[----:B---3--:R-:W-:Y:S05]  /*9940*/  @!P0 NANOSLEEP.SYNCS 0x989680 ;  /* 0x009896800000895d */ /* 0x008fea0003900000 */
[----:B------:R-:W3:Y:S02]  /*9950*/  @!P0 SYNCS.PHASECHK.TRANS64 P0, [R3+URZ+0x230], R2 ;  /* 0x00023002030085a7 */ /* 0x000ee400080010ff */
[----:B---3--:R-:W-:Y:S05]  /*9960*/  @!P0 BRA `(.L_x_208) ;  /* 0xfffffffc00f08947 */ /* 0x008fea000383ffff */
[----:B------:R-:W-:Y:S05]  /*9970*/  BRA `(.L_x_209) ;  /* 0xffffffac00f87947 */ /* 0x000fea000383ffff */
.L_x_88:
[----:B------:R-:W-:Y:S07]  /*9980*/  MOV R2, UR9 ;  /* 0x0000000900027c02 */ /* 0x000fee0008000f00 */
.L_x_210:
[----:B--2---:R2:W3:Y:S02]  /*9990*/  SYNCS.PHASECHK.TRANS64.TRYWAIT P0, [R2+URZ], R3 ;  /* 0x00000003020075a7 */ /* 0x0044e400080011ff */
[----:B---3--:R-:W-:Y:S05]  /*99a0*/  @!P0 NANOSLEEP.SYNCS 0x989680 ;  /* 0x009896800000895d */ /* 0x008fea0003900000 */
[----:B------:R-:W3:Y:S02]  /*99b0*/  @!P0 SYNCS.PHASECHK.TRANS64 P0, [R2+URZ], R3 ;  /* 0x00000003020085a7 */ /* 0x000ee400080010ff */
[----:B---3--:R-:W-:Y:S05]  /*99c0*/  @!P0 BRA `(.L_x_210) ;  /* 0xfffffffc00f08947 */ /* 0x008fea000383ffff */
[----:B------:R-:W-:Y:S05]  /*99d0*/  BRA `(.L_x_87) ;  /* 0xffffffb0002c7947 */ /* 0x000fea000383ffff */
.L_x_91:
[----:B------:R-:W-:-:S07]  /*99e0*/  MOV R0, UR5 ;  /* 0x0000000500007c02 */ /* 0x000fce0008000f00 */
.L_x_211:
[----:B-1----:R1:W3:Y:S02]  /*99f0*/  SYNCS.PHASECHK.TRANS64.TRYWAIT P0, [R0+URZ], R2 ;  /* 0x00000002000075a7 */ /* 0x0022e400080011ff */
[----:B---3--:R-:W-:Y:S05]  /*9a00*/  @!P0 NANOSLEEP.SYNCS 0x989680 ;  /* 0x009896800000895d */ /* 0x008fea0003900000 */
[----:B------:R-:W3:Y:S02]  /*9a10*/  @!P0 SYNCS.PHASECHK.TRANS64 P0, [R0+URZ], R2 ;  /* 0x00000002000085a7 */ /* 0x000ee400080010ff */
[----:B---3--:R-:W-:Y:S05]  /*9a20*/  @!P0 BRA `(.L_x_211) ;  /* 0xfffffffc00f08947 */ /* 0x008fea000383ffff */
[----:B------:R-:W-:Y:S05]  /*9a30*/  BRA `(.L_x_212) ;  /* 0xffffffb000ec7947 */ /* 0x000fea000383ffff */
.L_x_92:
[----:B------:R-:W-:-:S07]  /*9a40*/  MOV R0, UR6 ;  /* 0x0000000600007c02 */ /* 0x000fce0008000f00 */
.L_x_213:
[----:B-1----:R1:W3:Y:S02]  /*9a50*/  SYNCS.PHASECHK.TRANS64.TRYWAIT P0, [R0+URZ], R2 ;  /* 0x00000002000075a7 */ /* 0x0022e400080011ff */
[----:B---3--:R-:W-:Y:S05]  /*9a60*/  @!P0 NANOSLEEP.SYNCS 0x989680 ;  /* 0x009896800000895d */ /* 0x008fea0003900000 */
[----:B------:R-:W3:Y:S02]  /*9a70*/  @!P0 SYNCS.PHASECHK.TRANS64 P0, [R0+URZ], R2 ;  /* 0x00000002000085a7 */ /* 0x000ee400080010ff */
[----:B---3--:R-:W-:Y:S05]  /*9a80*/  @!P0 BRA `(.L_x_213) ;  /* 0xfffffffc00f08947 */ /* 0x008fea000383ffff */
[----:B------:R-:W-:Y:S05]  /*9a90*/  BRA `(.L_x_214) ;  /* 0xffffffb000f87947 */ /* 0x000fea000383ffff */
.L_x_97:
[----:B--2---:R2:W3:Y:S02]  /*9aa0*/  SYNCS.PHASECHK.TRANS64.TRYWAIT P0, [R0+URZ+0x200], R2 ;  /* 0x00020002000075a7 */ /* 0x0044e400080011ff */
[----:B---3--:R-:W-:Y:S05]  /*9ab0*/  @!P0 NANOSLEEP.SYNCS 0x989680 ;  /* 0x009896800000895d */ /* 0x008fea0003900000 */
[----:B------:R-:W3:Y:S02]  /*9ac0*/  @!P0 SYNCS.PHASECHK.TRANS64 P0, [R0+URZ+0x200], R2 ;  /* 0x00020002000085a7 */ /* 0x000ee400080010ff */
[----:B---3--:R-:W-:Y:S05]  /*9ad0*/  @!P0 BRA `(.L_x_97) ;  /* 0xfffffffc00f08947 */ /* 0x008fea000383ffff */
[----:B------:R-:W-:Y:S05]  /*9ae0*/  BRA `(.L_x_215) ;  /* 0xffffffb400f07947 */ /* 0x000fea000383ffff */
.L_x_100:
[----:B------:R-:W-:Y:S07]  /*9af0*/  MOV R0, UR7 ;  /* 0x0000000700007c02 */ /* 0x000fee0008000f00 */
.L_x_216:
[----:B--2---:R2:W3:Y:S02]  /*9b00*/  SYNCS.PHASECHK.TRANS64.TRYWAIT P0, [R0+URZ+0x1f8], R2 ;  /* 0x0001f802000075a7 */ /* 0x0044e400080011ff */
[----:B---3--:R-:W-:Y:S05]  /*9b10*/  @!P0 NANOSLEEP.SYNCS 0x989680 ;  /* 0x009896800000895d */ /* 0x008fea0003900000 */
[----:B------:R-:W3:Y:S02]  /*9b20*/  @!P0 SYNCS.PHASECHK.TRANS64 P0, [R0+URZ+0x1f8], R2 ;  /* 0x0001f802000085a7 */ /* 0x000ee400080010ff */
[----:B---3--:R-:W-:Y:S05]  /*9b30*/  @!P0 BRA `(.L_x_216) ;  /* 0xfffffffc00f08947 */ /* 0x008fea000383ffff */
[----:B------:R-:W-:Y:S05]  /*9b40*/  BRA `(.L_x_99) ;  /* 0xffffffb800d07947 */ /* 0x000fea000383ffff */
.L_x_103:
[----:B------:R-:W-:Y:S07]  /*9b50*/  MOV R0, UR15 ;  /* 0x0000000f00007c02 */ /* 0x000fee0008000f00 */
.L_x_217:
[----:B-1----:R1:W2:Y:S02]  /*9b60*/  SYNCS.PHASECHK.TRANS64.TRYWAIT P0, [R0+URZ+0x1d8], R9 ;  /* 0x0001d809000075a7 */ /* 0x0022a400080011ff */
[----:B--2---:R-:W-:Y:S05]  /*9b70*/  @!P0 NANOSLEEP.SYNCS 0x989680 ;  /* 0x009896800000895d */ /* 0x004fea0003900000 */
[----:B------:R-:W2:Y:S02]  /*9b80*/  @!P0 SYNCS.PHASECHK.TRANS64 P0, [R0+URZ+0x1d8], R9 ;  /* 0x0001d809000085a7 */ /* 0x000ea400080010ff */
[----:B--2---:R-:W-:Y:S05]  /*9b90*/  @!P0 BRA `(.L_x_217) ;  /* 0xfffffffc00f08947 */ /* 0x004fea000383ffff */
[----:B------:R-:W-:Y:S05]  /*9ba0*/  BRA `(.L_x_218) ;  /* 0xffffffbc00447947 */ /* 0x000fea000383ffff */
.L_x_104:
[----:B------:R-:W-:Y:S07]  /*9bb0*/  MOV R0, UR13 ;  /* 0x0000000d00007c02 */ /* 0x000fee0008000f00 */
.L_x_219:
[----:B-1----:R1:W2:Y:S02]  /*9bc0*/  SYNCS.PHASECHK.TRANS64.TRYWAIT P0, [R0+URZ+0x1d8], R14 ;  /* 0x0001d80e000075a7 */ /* 0x0022a400080011ff */
[----:B--2---:R-:W-:Y:S05]  /*9bd0*/  @!P0 NANOSLEEP.SYNCS 0x989680 ;  /* 0x009896800000895d */ /* 0x004fea0003900000 */
[----:B------:R-:W2:Y:S02]  /*9be0*/  @!P0 SYNCS.PHASECHK.TRANS64 P0, [R0+URZ+0x1d8], R14 ;  /* 0x0001d80e000085a7 */ /* 0x000ea400080010ff */
[----:B--2---:R-:W-:Y:S05]  /*9bf0*/  @!P0 BRA `(.L_x_219) ;  /* 0xfffffffc00f08947 */ /* 0x004fea000383ffff */
[----:B------:R-:W-:Y:S05]  /*9c00*/  BRA `(.L_x_220) ;  /* 0xffffffbc00e47947 */ /* 0x000fea000383ffff */
.L_x_106:
[----:B------:R-:W-:-:S07]  /*9c10*/  MOV R0, UR4 ;  /* 0x0000000400007c02 */ /* 0x000fce0008000f00 */
.L_x_221:
[----:B-1----:R1:W3:Y:S02]  /*9c20*/  SYNCS.PHASECHK.TRANS64.TRYWAIT P0, [R0+URZ], R2 ;  /* 0x00000002000075a7 */ /* 0x0022e400080011ff */
[----:B---3--:R-:W-:Y:S05]  /*9c30*/  @!P0 NANOSLEEP.SYNCS 0x989680 ;  /* 0x009896800000895d */ /* 0x008fea0003900000 */
[----:B------:R-:W3:Y:S02]  /*9c40*/  @!P0 SYNCS.PHASECHK.TRANS64 P0, [R0+URZ], R2 ;  /* 0x00000002000085a7 */ /* 0x000ee400080010ff */
[----:B---3--:R-:W-:Y:S05]  /*9c50*/  @!P0 BRA `(.L_x_221) ;  /* 0xfffffffc00f08947 */ /* 0x008fea000383ffff */
[----:B------:R-:W-:Y:S05]  /*9c60*/  BRA `(.L_x_222) ;  /* 0xffffffc000747947 */ /* 0x000fea000383ffff */
.L_x_107:
[----:B------:R-:W-:-:S07]  /*9c70*/  MOV R0, UR4 ;  /* 0x0000000400007c02 */ /* 0x000fce0008000f00 */
.L_x_223:
[----:B-1----:R1:W3:Y:S02]  /*9c80*/  SYNCS.PHASECHK.TRANS64.TRYWAIT P0, [R0+URZ], R2 ;  /* 0x00000002000075a7 */ /* 0x0022e400080011ff */
[----:B---3--:R-:W-:Y:S05]  /*9c90*/  @!P0 NANOSLEEP.SYNCS 0x989680 ;  /* 0x009896800000895d */ /* 0x008fea0003900000 */
[----:B------:R-:W3:Y:S02]  /*9ca0*/  @!P0 SYNCS.PHASECHK.TRANS64 P0, [R0+URZ], R2 ;  /* 0x00000002000085a7 */ /* 0x000ee400080010ff */
[----:B---3--:R-:W-:Y:S05]  /*9cb0*/  @!P0 BRA `(.L_x_223) ;  /* 0xfffffffc00f08947 */ /* 0x008fea000383ffff */
[----:B------:R-:W-:Y:S05]  /*9cc0*/  BRA `(.L_x_224) ;  /* 0xffffffc000807947 */ /* 0x000fea000383ffff */
.L_x_109:
[----:B--2---:R2:W4:Y:S02]  /*9cd0*/  SYNCS.PHASECHK.TRANS64.TRYWAIT P0, [R0+URZ+0x200], R2 ;  /* 0x00020002000075a7 */ /* 0x00452400080011ff */
[----:B----4-:R-:W-:Y:S05]  /*9ce0*/  @!P0 NANOSLEEP.SYNCS 0x989680 ;  /* 0x009896800000895d */ /* 0x010fea0003900000 */
[----:B------:R-:W4:Y:S02]  /*9cf0*/  @!P0 SYNCS.PHASECHK.TRANS64 P0, [R0+URZ+0x200], R2 ;  /* 0x00020002000085a7 */ /* 0x000f2400080010ff */
[----:B----4-:R-:W-:Y:S05]  /*9d00*/  @!P0 BRA `(.L_x_109) ;  /* 0xfffffffc00f08947 */ /* 0x010fea000383ffff */
[----:B------:R-:W-:Y:S05]  /*9d10*/  BRA `(.L_x_225) ;  /* 0xffffffc400647947 */ /* 0x000fea000383ffff */
.L_x_119:
[----:B-1----:R1:W3:Y:S02]  /*9d20*/  SYNCS.PHASECHK.TRANS64.TRYWAIT P1, [R0+URZ+0x1c0], R3 ;  /* 0x0001c003000075a7 */ /* 0x0022e400080211ff */
[----:B---3--:R-:W-:Y:S05]  /*9d30*/  @!P1 NANOSLEEP.SYNCS 0x989680 ;  /* 0x009896800000995d */ /* 0x008fea0003900000 */
[----:B------:R-:W3:Y:S02]  /*9d40*/  @!P1 SYNCS.PHASECHK.TRANS64 P1, [R0+URZ+0x1c0], R3 ;  /* 0x0001c003000095a7 */ /* 0x000ee400080210ff */
[----:B---3--:R-:W-:Y:S05]  /*9d50*/  @!P1 BRA `(.L_x_119) ;  /* 0xfffffffc00f09947 */ /* 0x008fea000383ffff */
[----:B------:R-:W-:Y:S05]  /*9d60*/  BRA `(.L_x_118) ;  /* 0xffffffd000907947 */ /* 0x000fea000383ffff */
.L_x_121:
[----:B-1----:R1:W4:Y:S02]  /*9d70*/  SYNCS.PHASECHK.TRANS64.TRYWAIT P0, [R73+URZ+0x220], R2 ;  /* 0x00022002490075a7 */ /* 0x00232400080011ff */
[----:B----4-:R-:W-:Y:S05]  /*9d80*/  @!P0 NANOSLEEP.SYNCS 0x989680 ;  /* 0x009896800000895d */ /* 0x010fea0003900000 */
[----:B------:R-:W4:Y:S02]  /*9d90*/  @!P0 SYNCS.PHASECHK.TRANS64 P0, [R73+URZ+0x220], R2 ;  /* 0x00022002490085a7 */ /* 0x000f2400080010ff */
[----:B----4-:R-:W-:Y:S05]  /*9da0*/  @!P0 BRA `(.L_x_121) ;  /* 0xfffffffc00f08947 */ /* 0x010fea000383ffff */
[----:B------:R-:W-:Y:S05]  /*9db0*/  BRA `(.L_x_120) ;  /* 0xffffffd000c87947 */ /* 0x000fea000383ffff */
.L_x_132:
[----:B--2---:R2:W4:Y:S02]  /*9dc0*/  SYNCS.PHASECHK.TRANS64.TRYWAIT P0, [R2+URZ+0x1c0], R107 ;  /* 0x0001c06b020075a7 */ /* 0x00452400080011ff */
[----:B----4-:R-:W-:Y:S05]  /*9dd0*/  @!P0 NANOSLEEP.SYNCS 0x989680 ;  /* 0x009896800000895d */ /* 0x010fea0003900000 */
[----:B------:R-:W4:Y:S02]  /*9de0*/  @!P0 SYNCS.PHASECHK.TRANS64 P0, [R2+URZ+0x1c0], R107 ;  /* 0x0001c06b020085a7 */ /* 0x000f2400080010ff */
[----:B----4-:R-:W-:Y:S05]  /*9df0*/  @!P0 BRA `(.L_x_132) ;  /* 0xfffffffc00f08947 */ /* 0x010fea000383ffff */
[----:B------:R-:W-:Y:S05]  /*9e00*/  BRA `(.L_x_131) ;  /* 0xffffffdc00b07947 */ /* 0x000fea000383ffff */
        .weak           $__internal_0_$__cuda_sm10x_tcgen05_guardrail_trap_col_being_dealloced_not_returned_by_alloc
        .type           $__internal_0_$__cuda_sm10x_tcgen05_guardrail_trap_col_being_dealloced_not_returned_by_alloc,@function
        .size           $__internal_0_$__cuda_sm10x_tcgen05_guardrail_trap_col_being_dealloced_not_returned_by_alloc,($__internal_1_$__cuda_sm10x_tcgen05_guardrail_trap_phase_invalid_during_alloc - $__internal_0_$__cuda_sm10x_tcgen05_guardrail_trap_col_being_dealloced_not_returned_by_alloc)
$__internal_0_$__cuda_sm10x_tcgen05_guardrail_trap_col_being_dealloced_not_returned_by_alloc:
[----:B------:R-:W-:Y:S05]  /*9e10*/  BPT.TRAP 0x1 ;  /* 0x000000040000795c */ /* 0x000fea0000300000 */
[----:B------:R-:W-:-:S04]  /*9e20*/  HFMA2 R3, -RZ, RZ, 0, 0 ;  /* 0x00000000ff037431 */ /* 0x000fc800000001ff */
[----:B------:R-:W-:Y:S05]  /*9e30*/  RET.REL.NODEC R2 `(_ZN7cutlass13device_kernelINS_4gemm6kernel13GemmUniversalIN4cute5tupleIJiiiiEEENS1_10collective13CollectiveMmaINS1_46MainloopSm100TmaUmmaWarpSpecializedBlockScaledILi28ELi2ELi2ENS5_IJNS4_1CILi1EEESB_SB_EEEEENS5_IJNSA_ILi128EEENSA_ILi64EEESF_EEENS5_IJNS_12float_e2m1_tENS_13float_ue4m3_tEEEENS5_IJNS5_IJlSB_lEEENS4_6LayoutINS5_IJNS5_IJNS5_IJNSA_ILi32EEENSA_ILi4EEEEEEiEEENS5_IJNS5_IJNSA_ILi16EEESN_EEEiEEENS5_IJSB_iEEEEEENS5_IJSS_NS5_IJNS5_IJNSA_ILi0EEESB_EEENSA_ILi512EEEEEENS5_IJSV_iEEEEEEEEEEESJ_S12_NS4_8TiledMMAINS4_8MMA_AtomIJNS4_17SM100_MMA_MXF4_SSISH_SH_fSI_Li128ELi64ELi16ELNS4_4UMMA5MajorE0ELS17_0ELNS16_7ScaleInE0ELS18_0EEEEEENSL_ISC_NS5_IJSV_SV_SV_EEEEENS5_IJNS4_10UnderscoreES1D_S1D_EEEEENS5_IJNS4_13SM90_TMA_LOADES1G_EEENS5_IJNS4_14ComposedLayoutINS4_7SwizzleILi1ELi4ELi3EEENS4_18smem_ptr_flag_bitsILi4EEENSL_INS5_IJNSA_ILi8EEESF_EEENS5_IJSF_SB_EEEEEEENSL_INS5_IJNS5_IJNS5_IJSO_SB_EEESR_EEESB_NS5_IJSB_SB_EEEEEENS5_IJNS5_IJNS5_IJSR_SX_EEESW_EEESV_NS5_IJSN_SX_EEEEEEEEEEEvNS4_8identityES1H_S21_vS22_EENS_8epilogue10collective18CollectiveEpilogueINS24_23Sm100TmaWarpSpecializedILi3ELi2ELi32ELb1ELb0EEEJSG_NS5_IJNSL_ISE_SB_EENSL_ISM_SB_EEEEENS_10bfloat16_tESK_S2C_SK_NS24_6fusion15FusionCallbacksIS28_NS2D_17LinearCombinationIS2C_fS2C_fLNS_15FloatRoundStyleE2EEESG_S2B_JEEENS4_5SM1004TMEM4LOAD26SM100_TMEM_LOAD_32dp32b32xES1G_NS1I_INS1J_ILi2ELi4ELi3EEENS1L_ILi16EEENSL_INS5_IJS1N_SM_EEENS5_IJSM_SB_EEEEEEENS4_39AutoVectorizingCopyWithAssumedAlignmentILi128EEENS4_14SM90_TMA_STOREES2S_S2U_S2U_EEEvvEEEEvNT_6ParamsE) ;  /* 0xffffff6002707950 */ /* 0x000fea0003c3ffff */
        .weak           $__internal_1_$__cuda_sm10x_tcgen05_guardrail_trap_phase_invalid_during_alloc
        .type           $__internal_1_$__cuda_sm10x_tcgen05_guardrail_trap_phase_invalid_during_alloc,@function
        .size           $__internal_1_$__cuda_sm10x_tcgen05_guardrail_trap_phase_invalid_during_alloc,($__internal_2_$__cuda_sm10x_tcgen05_guardrail_trap_unallocated_columns_being_dealloced - $__internal_1_$__cuda_sm10x_tcgen05_guardrail_trap_phase_invalid_during_alloc)
$__internal_1_$__cuda_sm10x_tcgen05_guardrail_trap_phase_invalid_during_alloc:
[----:B------:R-:W-:Y:S05]  /*9e40*/  BPT.TRAP 0x1 ;  /* 0x000000040000795c */ /* 0x000fea0000300000 */
[----:B------:R-:W-:-:S04]  /*9e50*/  MOV R3, 0x0 ;  /* 0x0000000000037802 */ /* 0x000fc80000000f00 */
[----:B------:R-:W-:Y:S05]  /*9e60*/  RET.REL.NODEC R2 `(_ZN7cutlass13device_kernelINS_4gemm6kernel13GemmUniversalIN4cute5tupleIJiiiiEEENS1_10collective13CollectiveMmaINS1_46MainloopSm100TmaUmmaWarpSpecializedBlockScaledILi28ELi2ELi2ENS5_IJNS4_1CILi1EEESB_SB_EEEEENS5_IJNSA_ILi128EEENSA_ILi64EEESF_EEENS5_IJNS_12float_e2m1_tENS_13float_ue4m3_tEEEENS5_IJNS5_IJlSB_lEEENS4_6LayoutINS5_IJNS5_IJNS5_IJNSA_ILi32EEENSA_ILi4EEEEEEiEEENS5_IJNS5_IJNSA_ILi16EEESN_EEEiEEENS5_IJSB_iEEEEEENS5_IJSS_NS5_IJNS5_IJNSA_ILi0EEESB_EEENSA_ILi512EEEEEENS5_IJSV_iEEEEEEEEEEESJ_S12_NS4_8TiledMMAINS4_8MMA_AtomIJNS4_17SM100_MMA_MXF4_SSISH_SH_fSI_Li128ELi64ELi16ELNS4_4UMMA5MajorE0ELS17_0ELNS16_7ScaleInE0ELS18_0EEEEEENSL_ISC_NS5_IJSV_SV_SV_EEEEENS5_IJNS4_10UnderscoreES1D_S1D_EEEEENS5_IJNS4_13SM90_TMA_LOADES1G_EEENS5_IJNS4_14ComposedLayoutINS4_7SwizzleILi1ELi4ELi3EEENS4_18smem_ptr_flag_bitsILi4EEENSL_INS5_IJNSA_ILi8EEESF_EEENS5_IJSF_SB_EEEEEEENSL_INS5_IJNS5_IJNS5_IJSO_SB_EEESR_EEESB_NS5_IJSB_SB_EEEEEENS5_IJNS5_IJNS5_IJSR_SX_EEESW_EEESV_NS5_IJSN_SX_EEEEEEEEEEEvNS4_8identityES1H_S21_vS22_EENS_8epilogue10collective18CollectiveEpilogueINS24_23Sm100TmaWarpSpecializedILi3ELi2ELi32ELb1ELb0EEEJSG_NS5_IJNSL_ISE_SB_EENSL_ISM_SB_EEEEENS_10bfloat16_tESK_S2C_SK_NS24_6fusion15FusionCallbacksIS28_NS2D_17LinearCombinationIS2C_fS2C_fLNS_15FloatRoundStyleE2EEESG_S2B_JEEENS4_5SM1004TMEM4LOAD26SM100_TMEM_LOAD_32dp32b32xES1G_NS1I_INS1J_ILi2ELi4ELi3EEENS1L_ILi16EEENSL_INS5_IJS1N_SM_EEENS5_IJSM_SB_EEEEEEENS4_39AutoVectorizingCopyWithAssumedAlignmentILi128EEENS4_14SM90_TMA_STOREES2S_S2U_S2U_EEEvvEEEEvNT_6ParamsE) ;  /* 0xffffff6002647950 */ /* 0x000fea0003c3ffff */
        .weak           $__internal_2_$__cuda_sm10x_tcgen05_guardrail_trap_unallocated_columns_being_dealloced
        .type           $__internal_2_$__cuda_sm10x_tcgen05_guardrail_trap_unallocated_columns_being_dealloced,@function
        .size           $__internal_2_$__cuda_sm10x_tcgen05_guardrail_trap_unallocated_columns_being_dealloced,(.L_x_227 - $__internal_2_$__cuda_sm10x_tcgen05_guardrail_trap_unallocated_columns_being_dealloced)
$__internal_2_$__cuda_sm10x_tcgen05_guardrail_trap_unallocated_columns_being_dealloced:
[----:B------:R-:W-:Y:S05]  /*9e70*/  BPT.TRAP 0x1 ;  /* 0x000000040000795c */ /* 0x000fea0000300000 */
[----:B------:R-:W-:-:S04]  /*9e80*/  HFMA2 R3, -RZ, RZ, 0, 0 ;  /* 0x00000000ff037431 */ /* 0x000fc800000001ff */
[----:B------:R-:W-:Y:S05]  /*9e90*/  RET.REL.NODEC R2 `(_ZN7cutlass13device_kernelINS_4gemm6kernel13GemmUniversalIN4cute5tupleIJiiiiEEENS1_10collective13CollectiveMmaINS1_46MainloopSm100TmaUmmaWarpSpecializedBlockScaledILi28ELi2ELi2ENS5_IJNS4_1CILi1EEESB_SB_EEEEENS5_IJNSA_ILi128EEENSA_ILi64EEESF_EEENS5_IJNS_12float_e2m1_tENS_13float_ue4m3_tEEEENS5_IJNS5_IJlSB_lEEENS4_6LayoutINS5_IJNS5_IJNS5_IJNSA_ILi32EEENSA_ILi4EEEEEEiEEENS5_IJNS5_IJNSA_ILi16EEESN_EEEiEEENS5_IJSB_iEEEEEENS5_IJSS_NS5_IJNS5_IJNSA_ILi0EEESB_EEENSA_ILi512EEEEEENS5_IJSV_iEEEEEEEEEEESJ_S12_NS4_8TiledMMAINS4_8MMA_AtomIJNS4_17SM100_MMA_MXF4_SSISH_SH_fSI_Li128ELi64ELi16ELNS4_4UMMA5MajorE0ELS17_0ELNS16_7ScaleInE0ELS18_0EEEEEENSL_ISC_NS5_IJSV_SV_SV_EEEEENS5_IJNS4_10UnderscoreES1D_S1D_EEEEENS5_IJNS4_13SM90_TMA_LOADES1G_EEENS5_IJNS4_14ComposedLayoutINS4_7SwizzleILi1ELi4ELi3EEENS4_18smem_ptr_flag_bitsILi4EEENSL_INS5_IJNSA_ILi8EEESF_EEENS5_IJSF_SB_EEEEEEENSL_INS5_IJNS5_IJNS5_IJSO_SB_EEESR_EEESB_NS5_IJSB_SB_EEEEEENS5_IJNS5_IJNS5_IJSR_SX_EEESW_EEESV_NS5_IJSN_SX_EEEEEEEEEEEvNS4_8identityES1H_S21_vS22_EENS_8epilogue10collective18CollectiveEpilogueINS24_23Sm100TmaWarpSpecializedILi3ELi2ELi32ELb1ELb0EEEJSG_NS5_IJNSL_ISE_SB_EENSL_ISM_SB_EEEEENS_10bfloat16_tESK_S2C_SK_NS24_6fusion15FusionCallbacksIS28_NS2D_17LinearCombinationIS2C_fS2C_fLNS_15FloatRoundStyleE2EEESG_S2B_JEEENS4_5SM1004TMEM4LOAD26SM100_TMEM_LOAD_32dp32b32xES1G_NS1I_INS1J_ILi2ELi4ELi3EEENS1L_ILi16EEENSL_INS5_IJS1N_SM_EEENS5_IJSM_SB_EEEEEEENS4_39AutoVectorizingCopyWithAssumedAlignmentILi128EEENS4_14SM90_TMA_STOREES2S_S2U_S2U_EEEvvEEEEvNT_6ParamsE) ;  /* 0xffffff6002587950 */ /* 0x000fea0003c3ffff */
.L_x_226:
[----:B------:R-:W-:-:S00]  /*9ea0*/  BRA `(.L_x_226) ;  /* 0xfffffffc00fc7947 */ /* 0x000fc0000383ffff */
[----:B------:R-:W-:-:S00]  /*9eb0*/  NOP ;  /* 0x0000000000007918 */ /* 0x000fc00000000000 */
        /* <DEDUP_REMOVED lines=12> */
.L_x_227:


//--------------------- .nv.global.init           --------------------------
	.section	.nv.global.init,"aw",@progbits
.nv.global.init:
	.type		$str$29,@object
	.size		$str$29,($str$30 - $str$29)
$str$29:
        /*0000*/ 	.byte	0x28, 0x61, 0x64, 0x64, 0x72, 0x65, 0x73, 0x73, 0x20, 0x26, 0x20, 0x6d, 0x61, 0x73, 0x6b, 0x29
        /*0010*/ 	.byte	0x20, 0x3d, 0x3d, 0x20, 0x30, 0x00
	.type		$str$30,@object
	.size		$str$30,($str$26 - $str$30)
$str$30:
        /*0016*/ 	.byte	0x2f, 0x74, 0x6d, 0x70, 0x2f, 0x63, 0x75, 0x74, 0x6c, 0x61, 0x73, 0x73, 0x5f, 0x73, 0x77, 0x65
        /*0026*/ 	.byte	0x65, 0x70, 0x5f, 0x73, 0x72, 0x63, 0x2f, 0x69, 0x6e, 0x63, 0x6c, 0x75, 0x64, 0x65, 0x2f, 0x63
        /*0036*/ 	.byte	0x75, 0x74, 0x65, 0x2f, 0x70, 0x6f, 0x69, 0x6e, 0x74, 0x65, 0x72, 0x5f, 0x66, 0x6c, 0x61, 0x67
        /*0046*/ 	.byte	0x67, 0x65, 0x64, 0x2e, 0x68, 0x70, 0x70, 0x00
	.type		$str$26,@object
	.size		$str$26,($str$25 - $str$26)
$str$26:
        /*004e*/ 	.byte	0x2f, 0x74, 0x6d, 0x70, 0x2f, 0x63, 0x75, 0x74, 0x6c, 0x61, 0x73, 0x73, 0x5f, 0x73, 0x77, 0x65
        /*005e*/ 	.byte	0x65, 0x70, 0x5f, 0x73, 0x72, 0x63, 0x2f, 0x69, 0x6e, 0x63, 0x6c, 0x75, 0x64, 0x65, 0x2f, 0x63
        /*006e*/ 	.byte	0x75, 0x74, 0x65, 0x2f, 0x61, 0x74, 0x6f, 0x6d, 0x2f, 0x63, 0x6f, 0x70, 0x79, 0x5f, 0x74, 0x72
        /*007e*/ 	.byte	0x61, 0x69, 0x74, 0x73, 0x5f, 0x73, 0x6d, 0x31, 0x30, 0x30, 0x2e, 0x68, 0x70, 0x70, 0x00
	.type		$str$25,@object
	.size		$str$25,(__unnamed_1 - $str$25)
$str$25:
        /*008d*/ 	.byte	0x28, 0x28, 0x75, 0x69, 0x6e, 0x74, 0x33, 0x32, 0x5f, 0x74, 0x28, 0x74, 0x68, 0x72, 0x65, 0x61
        /*009d*/ 	.byte	0x64, 0x49, 0x64, 0x78, 0x2e, 0x78, 0x29, 0x20, 0x2f, 0x20, 0x33, 0x32, 0x29, 0x20, 0x25, 0x20
        /*00ad*/ 	.byte	0x34, 0x29, 0x20, 0x3d, 0x3d, 0x20, 0x28, 0x28, 0x28, 0x74, 0x6d, 0x65, 0x6d, 0x5f, 0x61, 0x64
        /*00bd*/ 	.byte	0x64, 0x72, 0x20, 0x3e, 0x3e, 0x20, 0x31, 0x36, 0x29, 0x20, 0x2f, 0x20, 0x33, 0x32, 0x29, 0x20
        /*00cd*/ 	.byte	0x25, 0x20, 0x34, 0x29, 0x00
	.type		__unnamed_1,@object
	.size		__unnamed_1,(__unnamed_2 - __unnamed_1)
__unnamed_1:
        /*00d2*/ 	.byte	0x61, 0x75, 0x74, 0x6f, 0x20, 0x63, 0x75, 0x74, 0x65, 0x3a, 0x3a, 0x61, 0x73, 0x5f, 0x70, 0x6f
        /* <DEDUP_REMOVED lines=24> */
        /*0262*/ 	.byte	0x34, 0x30, 0x39, 0x36, 0x3e, 0x3e, 0x3e, 0x3e, 0x5d, 0x00
	.type		__unnamed_2,@object
	.size		__unnamed_2,(.L_2 - __unnamed_2)
__unnamed_2:
        /* <DEDUP_REMOVED lines=42> */
        /*050c*/ 	.byte	0x3e, 0x3e, 0x5d, 0x00
.L_2:


//--------------------- .nv.shared._ZN7cutlass13device_kernelINS_4gemm6kernel13GemmUniversalIN4cute5tupleIJiiiiEEENS1_10collective13CollectiveMmaINS1_46MainloopSm100TmaUmmaWarpSpecializedBlockScaledILi28ELi2ELi2ENS5_IJNS4_1CILi1EEESB_SB_EEEEENS5_IJNSA_ILi128EEENSA_ILi64EEESF_EEENS5_IJNS_12float_e2m1_tENS_13float_ue4m3_tEEEENS5_IJNS5_IJlSB_lEEENS4_6LayoutINS5_IJNS5_IJNS5_IJNSA_ILi32EEENSA_ILi4EEEEEEiEEENS5_IJNS5_IJNSA_ILi16EEESN_EEEiEEENS5_IJSB_iEEEEEENS5_IJSS_NS5_IJNS5_IJNSA_ILi0EEESB_EEENSA_ILi512EEEEEENS5_IJSV_iEEEEEEEEEEESJ_S12_NS4_8TiledMMAINS4_8MMA_AtomIJNS4_17SM100_MMA_MXF4_SSISH_SH_fSI_Li128ELi64ELi16ELNS4_4UMMA5MajorE0ELS17_0ELNS16_7ScaleInE0ELS18_0EEEEEENSL_ISC_NS5_IJSV_SV_SV_EEEEENS5_IJNS4_10UnderscoreES1D_S1D_EEEEENS5_IJNS4_13SM90_TMA_LOADES1G_EEENS5_IJNS4_14ComposedLayoutINS4_7SwizzleILi1ELi4ELi3EEENS4_18smem_ptr_flag_bitsILi4EEENSL_INS5_IJNSA_ILi8EEESF_EEENS5_IJSF_SB_EEEEEEENSL_INS5_IJNS5_IJNS5_IJSO_SB_EEESR_EEESB_NS5_IJSB_SB_EEEEEENS5_IJNS5_IJNS5_IJSR_SX_EEESW_EEESV_NS5_IJSN_SX_EEEEEEEEEEEvNS4_8identityES1H_S21_vS22_EENS_8epilogue10collective18CollectiveEpilogueINS24_23Sm100TmaWarpSpecializedILi3ELi2ELi32ELb1ELb0EEEJSG_NS5_IJNSL_ISE_SB_EENSL_ISM_SB_EEEEENS_10bfloat16_tESK_S2C_SK_NS24_6fusion15FusionCallbacksIS28_NS2D_17LinearCombinationIS2C_fS2C_fLNS_15FloatRoundStyleE2EEESG_S2B_JEEENS4_5SM1004TMEM4LOAD26SM100_TMEM_LOAD_32dp32b32xES1G_NS1I_INS1J_ILi2ELi4ELi3EEENS1L_ILi16EEENSL_INS5_IJS1N_SM_EEENS5_IJSM_SB_EEEEEEENS4_39AutoVectorizingCopyWithAssumedAlignmentILi128EEENS4_14SM90_TMA_STOREES2S_S2U_S2U_EEEvvEEEEvNT_6ParamsE --------------------------
	.section	.nv.shared._ZN7cutlass13device_kernelINS_4gemm6kernel13GemmUniversalIN4cute5tupleIJiiiiEEENS1_10collective13CollectiveMmaINS1_46MainloopSm100TmaUmmaWarpSpecializedBlockScaledILi28ELi2ELi2ENS5_IJNS4_1CILi1EEESB_SB_EEEEENS5_IJNSA_ILi128EEENSA_ILi64EEESF_EEENS5_IJNS_12float_e2m1_tENS_13float_ue4m3_tEEEENS5_IJNS5_IJlSB_lEEENS4_6LayoutINS5_IJNS5_IJNS5_IJNSA_ILi32EEENSA_ILi4EEEEEEiEEENS5_IJNS5_IJNSA_ILi16EEESN_EEEiEEENS5_IJSB_iEEEEEENS5_IJSS_NS5_IJNS5_IJNSA_ILi0EEESB_EEENSA_ILi512EEEEEENS5_IJSV_iEEEEEEEEEEESJ_S12_NS4_8TiledMMAINS4_8MMA_AtomIJNS4_17SM100_MMA_MXF4_SSISH_SH_fSI_Li128ELi64ELi16ELNS4_4UMMA5MajorE0ELS17_0ELNS16_7ScaleInE0ELS18_0EEEEEENSL_ISC_NS5_IJSV_SV_SV_EEEEENS5_IJNS4_10UnderscoreES1D_S1D_EEEEENS5_IJNS4_13SM90_TMA_LOADES1G_EEENS5_IJNS4_14ComposedLayoutINS4_7SwizzleILi1ELi4ELi3EEENS4_18smem_ptr_flag_bitsILi4EEENSL_INS5_IJNSA_ILi8EEESF_EEENS5_IJSF_SB_EEEEEEENSL_INS5_IJNS5_IJNS5_IJSO_SB_EEESR_EEESB_NS5_IJSB_SB_EEEEEENS5_IJNS5_IJNS5_IJSR_SX_EEESW_EEESV_NS5_IJSN_SX_EEEEEEEEEEEvNS4_8identityES1H_S21_vS22_EENS_8epilogue10collective18CollectiveEpilogueINS24_23Sm100TmaWarpSpecializedILi3ELi2ELi32ELb1ELb0EEEJSG_NS5_IJNSL_ISE_SB_EENSL_ISM_SB_EEEEENS_10bfloat16_tESK_S2C_SK_NS24_6fusion15FusionCallbacksIS28_NS2D_17LinearCombinationIS2C_fS2C_fLNS_15FloatRoundStyleE2EEESG_S2B_JEEENS4_5SM1004TMEM4LOAD26SM100_TMEM_LOAD_32dp32b32xES1G_NS1I_INS1J_ILi2ELi4ELi3EEENS1L_ILi16EEENSL_INS5_IJS1N_SM_EEENS5_IJSM_SB_EEEEEEENS4_39AutoVectorizingCopyWithAssumedAlignmentILi128EEENS4_14SM90_TMA_STOREES2S_S2U_S2U_EEEvvEEEEvNT_6ParamsE,"aw",@nobits
	.sectionflags	@""
	.align	16
	.zero		1024


//--------------------- .nv.shared.reserved.0     --------------------------
	.section	.nv.shared.reserved.0,"aw",@nobits
	.weak		__nv_reservedSMEM_offset_0_alias
	.size		__nv_reservedSMEM_offset_0_alias, 0, 64
	.other		__nv_reservedSMEM_offset_0_alias,@"STO_CUDA_RESERVED_SHARED STV_DEFAULT"
__nv_reservedSMEM_offset_0_alias:
	.zero		0
.nv.shared.reserved.0:
	.zero		64
	.weak		__nv_reservedSMEM_tcgen05_partition
	.type		__nv_reservedSMEM_tcgen05_partition,@object
	.size		__nv_reservedSMEM_tcgen05_partition,(.L_0 - __nv_reservedSMEM_tcgen05_partition)
__nv_reservedSMEM_tcgen05_partition:
	.zero		32
.L_0:


//--------------------- .nv.global                --------------------------
	.section	.nv.global,"aw",@nobits
.nv.global:
	.type		_ZN40_INTERNAL_275ae40d_4_k_cu_b361ec3b_342804cute1_E,@object
	.size		_ZN40_INTERNAL_275ae40d_4_k_cu_b361ec3b_342804cute1_E,(_ZN40_INTERNAL_275ae40d_4_k_cu_b361ec3b_342804cuda3std3__45__cpo6cbeginE - _ZN40_INTERNAL_275ae40d_4_k_cu_b361ec3b_342804cute1_E)
_ZN40_INTERNAL_275ae40d_4_k_cu_b361ec3b_342804cute1_E:
	.zero		1
	.type		_ZN40_INTERNAL_275ae40d_4_k_cu_b361ec3b_342804cuda3std3__45__cpo6cbeginE,@object
	.size		_ZN40_INTERNAL_275ae40d_4_k_cu_b361ec3b_342804cuda3std3__45__cpo6cbeginE,(_ZN40_INTERNAL_275ae40d_4_k_cu_b361ec3b_342804cuda3std3__48in_placeE - _ZN40_INTERNAL_275ae40d_4_k_cu_b361ec3b_342804cuda3std3__45__cpo6cbeginE)
_ZN40_INTERNAL_275ae40d_4_k_cu_b361ec3b_342804cuda3std3__45__cpo6cbeginE:
	.zero		1
	.type		_ZN40_INTERNAL_275ae40d_4_k_cu_b361ec3b_342804cuda3std3__48in_placeE,@object
	.size		_ZN40_INTERNAL_275ae40d_4_k_cu_b361ec3b_342804cuda3std3__48in_placeE,(_ZN40_INTERNAL_275ae40d_4_k_cu_b361ec3b_342804cuda3std6ranges3__45__cpo9iter_moveE - _ZN40_INTERNAL_275ae40d_4_k_cu_b361ec3b_342804cuda3std3__48in_placeE)
_ZN40_INTERNAL_275ae40d_4_k_cu_b361ec3b_342804cuda3std3__48in_placeE:
	.zero		1
	.type		_ZN40_INTERNAL_275ae40d_4_k_cu_b361ec3b_342804cuda3std6ranges3__45__cpo9iter_moveE,@object
	.size		_ZN40_INTERNAL_275ae40d_4_k_cu_b361ec3b_342804cuda3std6ranges3__45__cpo9iter_moveE,(_ZN40_INTERNAL_275ae40d_4_k_cu_b361ec3b_342804cuda3std3__45__cpo5beginE - _ZN40_INTERNAL_275ae40d_4_k_cu_b361ec3b_342804cuda3std6ranges3__45__cpo9iter_moveE)
_ZN40_INTERNAL_275ae40d_4_k_cu_b361ec3b_342804cuda3std6ranges3__45__cpo9iter_moveE:
	.zero		1
	.type		_ZN40_INTERNAL_275ae40d_4_k_cu_b361ec3b_342804cuda3std3__45__cpo5beginE,@object
	.size		_ZN40_INTERNAL_275ae40d_4_k_cu_b361ec3b_342804cuda3std3__45__cpo5beginE,(_ZN40_INTERNAL_275ae40d_4_k_cu_b361ec3b_342804cuda3std3__442_GLOBAL__N__275ae40d_4_k_cu_b361ec3b_342806ignoreE - _ZN40_INTERNAL_275ae40d_4_k_cu_b361ec3b_342804cuda3std3__45__cpo5beginE)
_ZN40_INTERNAL_275ae40d_4_k_cu_b361ec3b_342804cuda3std3__45__cpo5beginE:
	.zero		1
	.type		_ZN40_INTERNAL_275ae40d_4_k_cu_b361ec3b_342804cuda3std3__442_GLOBAL__N__275ae40d_4_k_cu_b361ec3b_342806ignoreE,@object
	.size		_ZN40_INTERNAL_275ae40d_4_k_cu_b361ec3b_342804cuda3std3__442_GLOBAL__N__275ae40d_4_k_cu_b361ec3b_342806ignoreE,(_ZN40_INTERNAL_275ae40d_4_k_cu_b361ec3b_342804cute7productE - _ZN40_INTERNAL_275ae40d_4_k_cu_b361ec3b_342804cuda3std3__442_GLOBAL__N__275ae40d_4_k_cu_b361ec3b_342806ignoreE)
_ZN40_INTERNAL_275ae40d_4_k_cu_b361ec3b_342804cuda3std3__442_GLOBAL__N__275ae40d_4_k_cu_b361ec3b_342806ignoreE:
	.zero		1
	.type		_ZN40_INTERNAL_275ae40d_4_k_cu_b361ec3b_342804cute7productE,@object
	.size		_ZN40_INTERNAL_275ae40d_4_k_cu_b361ec3b_342804cute7productE,(_ZN40_INTERNAL_275ae40d_4_k_cu_b361ec3b_342804cuda3std3__45__cpo3endE - _ZN40_INTERNAL_275ae40d_4_k_cu_b361ec3b_342804cute7productE)
_ZN40_INTERNAL_275ae40d_4_k_cu_b361ec3b_342804cute7productE:
	.zero		1
	.type		_ZN40_INTERNAL_275ae40d_4_k_cu_b361ec3b_342804cuda3std3__45__cpo3endE,@object
	.size		_ZN40_INTERNAL_275ae40d_4_k_cu_b361ec3b_342804cuda3std3__45__cpo3endE,(_ZN40_INTERNAL_275ae40d_4_k_cu_b361ec3b_342804cuda3std3__419piecewise_constructE - _ZN40_INTERNAL_275ae40d_4_k_cu_b361ec3b_342804cuda3std3__45__cpo3endE)
_ZN40_INTERNAL_275ae40d_4_k_cu_b361ec3b_342804cuda3std3__45__cpo3endE:
	.zero		1
	.type		_ZN40_INTERNAL_275ae40d_4_k_cu_b361ec3b_342804cuda3std3__419piecewise_constructE,@object
	.size		_ZN40_INTERNAL_275ae40d_4_k_cu_b361ec3b_342804cuda3std3__419piecewise_constructE,(_ZN40_INTERNAL_275ae40d_4_k_cu_b361ec3b_342804cuda3std3__45__cpo4cendE - _ZN40_INTERNAL_275ae40d_4_k_cu_b361ec3b_342804cuda3std3__419piecewise_constructE)
_ZN40_INTERNAL_275ae40d_4_k_cu_b361ec3b_342804cuda3std3__419piecewise_constructE:
	.zero		1
	.type		_ZN40_INTERNAL_275ae40d_4_k_cu_b361ec3b_342804cuda3std3__45__cpo4cendE,@object
	.size		_ZN40_INTERNAL_275ae40d_4_k_cu_b361ec3b_342804cuda3std3__45__cpo4cendE,(_ZN40_INTERNAL_275ae40d_4_k_cu_b361ec3b_342804cuda3std6ranges3__45__cpo4swapE - _ZN40_INTERNAL_275ae40d_4_k_cu_b361ec3b_342804cuda3std3__45__cpo4cendE)
_ZN40_INTERNAL_275ae40d_4_k_cu_b361ec3b_342804cuda3std3__45__cpo4cendE:
	.zero		1
	.type		_ZN40_INTERNAL_275ae40d_4_k_cu_b361ec3b_342804cuda3std6ranges3__45__cpo4swapE,@object
	.size		_ZN40_INTERNAL_275ae40d_4_k_cu_b361ec3b_342804cuda3std6ranges3__45__cpo4swapE,(.L_10 - _ZN40_INTERNAL_275ae40d_4_k_cu_b361ec3b_342804cuda3std6ranges3__45__cpo4swapE)
_ZN40_INTERNAL_275ae40d_4_k_cu_b361ec3b_342804cuda3std6ranges3__45__cpo4swapE:
	.zero		1
.L_10:


//--------------------- .nv.constant0._ZN7cutlass13device_kernelINS_4gemm6kernel13GemmUniversalIN4cute5tupleIJiiiiEEENS1_10collective13CollectiveMmaINS1_46MainloopSm100TmaUmmaWarpSpecializedBlockScaledILi28ELi2ELi2ENS5_IJNS4_1CILi1EEESB_SB_EEEEENS5_IJNSA_ILi128EEENSA_ILi64EEESF_EEENS5_IJNS_12float_e2m1_tENS_13float_ue4m3_tEEEENS5_IJNS5_IJlSB_lEEENS4_6LayoutINS5_IJNS5_IJNS5_IJNSA_ILi32EEENSA_ILi4EEEEEEiEEENS5_IJNS5_IJNSA_ILi16EEESN_EEEiEEENS5_IJSB_iEEEEEENS5_IJSS_NS5_IJNS5_IJNSA_ILi0EEESB_EEENSA_ILi512EEEEEENS5_IJSV_iEEEEEEEEEEESJ_S12_NS4_8TiledMMAINS4_8MMA_AtomIJNS4_17SM100_MMA_MXF4_SSISH_SH_fSI_Li128ELi64ELi16ELNS4_4UMMA5MajorE0ELS17_0ELNS16_7ScaleInE0ELS18_0EEEEEENSL_ISC_NS5_IJSV_SV_SV_EEEEENS5_IJNS4_10UnderscoreES1D_S1D_EEEEENS5_IJNS4_13SM90_TMA_LOADES1G_EEENS5_IJNS4_14ComposedLayoutINS4_7SwizzleILi1ELi4ELi3EEENS4_18smem_ptr_flag_bitsILi4EEENSL_INS5_IJNSA_ILi8EEESF_EEENS5_IJSF_SB_EEEEEEENSL_INS5_IJNS5_IJNS5_IJSO_SB_EEESR_EEESB_NS5_IJSB_SB_EEEEEENS5_IJNS5_IJNS5_IJSR_SX_EEESW_EEESV_NS5_IJSN_SX_EEEEEEEEEEEvNS4_8identityES1H_S21_vS22_EENS_8epilogue10collective18CollectiveEpilogueINS24_23Sm100TmaWarpSpecializedILi3ELi2ELi32ELb1ELb0EEEJSG_NS5_IJNSL_ISE_SB_EENSL_ISM_SB_EEEEENS_10bfloat16_tESK_S2C_SK_NS24_6fusion15FusionCallbacksIS28_NS2D_17LinearCombinationIS2C_fS2C_fLNS_15FloatRoundStyleE2EEESG_S2B_JEEENS4_5SM1004TMEM4LOAD26SM100_TMEM_LOAD_32dp32b32xES1G_NS1I_INS1J_ILi2ELi4ELi3EEENS1L_ILi16EEENSL_INS5_IJS1N_SM_EEENS5_IJSM_SB_EEEEEEENS4_39AutoVectorizingCopyWithAssumedAlignmentILi128EEENS4_14SM90_TMA_STOREES2S_S2U_S2U_EEEvvEEEEvNT_6ParamsE --------------------------
	.section	.nv.constant0._ZN7cutlass13device_kernelINS_4gemm6kernel13GemmUniversalIN4cute5tupleIJiiiiEEENS1_10collective13CollectiveMmaINS1_46MainloopSm100TmaUmmaWarpSpecializedBlockScaledILi28ELi2ELi2ENS5_IJNS4_1CILi1EEESB_SB_EEEEENS5_IJNSA_ILi128EEENSA_ILi64EEESF_EEENS5_IJNS_12float_e2m1_tENS_13float_ue4m3_tEEEENS5_IJNS5_IJlSB_lEEENS4_6LayoutINS5_IJNS5_IJNS5_IJNSA_ILi32EEENSA_ILi4EEEEEEiEEENS5_IJNS5_IJNSA_ILi16EEESN_EEEiEEENS5_IJSB_iEEEEEENS5_IJSS_NS5_IJNS5_IJNSA_ILi0EEESB_EEENSA_ILi512EEEEEENS5_IJSV_iEEEEEEEEEEESJ_S12_NS4_8TiledMMAINS4_8MMA_AtomIJNS4_17SM100_MMA_MXF4_SSISH_SH_fSI_Li128ELi64ELi16ELNS4_4UMMA5MajorE0ELS17_0ELNS16_7ScaleInE0ELS18_0EEEEEENSL_ISC_NS5_IJSV_SV_SV_EEEEENS5_IJNS4_10UnderscoreES1D_S1D_EEEEENS5_IJNS4_13SM90_TMA_LOADES1G_EEENS5_IJNS4_14ComposedLayoutINS4_7SwizzleILi1ELi4ELi3EEENS4_18smem_ptr_flag_bitsILi4EEENSL_INS5_IJNSA_ILi8EEESF_EEENS5_IJSF_SB_EEEEEEENSL_INS5_IJNS5_IJNS5_IJSO_SB_EEESR_EEESB_NS5_IJSB_SB_EEEEEENS5_IJNS5_IJNS5_IJSR_SX_EEESW_EEESV_NS5_IJSN_SX_EEEEEEEEEEEvNS4_8identityES1H_S21_vS22_EENS_8epilogue10collective18CollectiveEpilogueINS24_23Sm100TmaWarpSpecializedILi3ELi2ELi32ELb1ELb0EEEJSG_NS5_IJNSL_ISE_SB_EENSL_ISM_SB_EEEEENS_10bfloat16_tESK_S2C_SK_NS24_6fusion15FusionCallbacksIS28_NS2D_17LinearCombinationIS2C_fS2C_fLNS_15FloatRoundStyleE2EEESG_S2B_JEEENS4_5SM1004TMEM4LOAD26SM100_TMEM_LOAD_32dp32b32xES1G_NS1I_INS1J_ILi2ELi4ELi3EEENS1L_ILi16EEENSL_INS5_IJS1N_SM_EEENS5_IJSM_SB_EEEEEEENS4_39AutoVectorizingCopyWithAssumedAlignmentILi128EEENS4_14SM90_TMA_STOREES2S_S2U_S2U_EEEvvEEEEvNT_6ParamsE,"a",@progbits
	.sectionflags	@""
	.align	4
.nv.constant0._ZN7cutlass13device_kernelINS_4gemm6kernel13GemmUniversalIN4cute5tupleIJiiiiEEENS1_10collective13CollectiveMmaINS1_46MainloopSm100TmaUmmaWarpSpecializedBlockScaledILi28ELi2ELi2ENS5_IJNS4_1CILi1EEESB_SB_EEEEENS5_IJNSA_ILi128EEENSA_ILi64EEESF_EEENS5_IJNS_12float_e2m1_tENS_13float_ue4m3_tEEEENS5_IJNS5_IJlSB_lEEENS4_6LayoutINS5_IJNS5_IJNS5_IJNSA_ILi32EEENSA_ILi4EEEEEEiEEENS5_IJNS5_IJNSA_ILi16EEESN_EEEiEEENS5_IJSB_iEEEEEENS5_IJSS_NS5_IJNS5_IJNSA_ILi0EEESB_EEENSA_ILi512EEEEEENS5_IJSV_iEEEEEEEEEEESJ_S12_NS4_8TiledMMAINS4_8MMA_AtomIJNS4_17SM100_MMA_MXF4_SSISH_SH_fSI_Li128ELi64ELi16ELNS4_4UMMA5MajorE0ELS17_0ELNS16_7ScaleInE0ELS18_0EEEEEENSL_ISC_NS5_IJSV_SV_SV_EEEEENS5_IJNS4_10UnderscoreES1D_S1D_EEEEENS5_IJNS4_13SM90_TMA_LOADES1G_EEENS5_IJNS4_14ComposedLayoutINS4_7SwizzleILi1ELi4ELi3EEENS4_18smem_ptr_flag_bitsILi4EEENSL_INS5_IJNSA_ILi8EEESF_EEENS5_IJSF_SB_EEEEEEENSL_INS5_IJNS5_IJNS5_IJSO_SB_EEESR_EEESB_NS5_IJSB_SB_EEEEEENS5_IJNS5_IJNS5_IJSR_SX_EEESW_EEESV_NS5_IJSN_SX_EEEEEEEEEEEvNS4_8identityES1H_S21_vS22_EENS_8epilogue10collective18CollectiveEpilogueINS24_23Sm100TmaWarpSpecializedILi3ELi2ELi32ELb1ELb0EEEJSG_NS5_IJNSL_ISE_SB_EENSL_ISM_SB_EEEEENS_10bfloat16_tESK_S2C_SK_NS24_6fusion15FusionCallbacksIS28_NS2D_17LinearCombinationIS2C_fS2C_fLNS_15FloatRoundStyleE2EEESG_S2B_JEEENS4_5SM1004TMEM4LOAD26SM100_TMEM_LOAD_32dp32b32xES1G_NS1I_INS1J_ILi2ELi4ELi3EEENS1L_ILi16EEENSL_INS5_IJS1N_SM_EEENS5_IJSM_SB_EEEEEEENS4_39AutoVectorizingCopyWithAssumedAlignmentILi128EEENS4_14SM90_TMA_STOREES2S_S2U_S2U_EEEvvEEEEvNT_6ParamsE:
	.zero		3968


//--------------------- SYMBOLS --------------------------

	.type		.nv.reservedSmem.offset0,@object
	.size		.nv.reservedSmem.offset0,0x4
	.type		.nv.reservedSmem.cap,@object
	.size		.nv.reservedSmem.cap,0x4
	.type		__assertfail,@function
